//
// Generated by NVIDIA NVVM Compiler
//
// Compiler Build ID: CL-36424714
// Cuda compilation tools, release 13.0, V13.0.88
// Based on NVVM 20.0.0
//

.version 9.0
.target sm_100
.address_size 64

	// .globl	_Z9compute_bPfS_S_dddd
.func  (.param .b64 func_retval0) __internal_accurate_pow
(
	.param .b64 __internal_accurate_pow_param_0
)
;

.visible .entry _Z9compute_bPfS_S_dddd(
	.param .u64 .ptr .align 1 _Z9compute_bPfS_S_dddd_param_0,
	.param .u64 .ptr .align 1 _Z9compute_bPfS_S_dddd_param_1,
	.param .u64 .ptr .align 1 _Z9compute_bPfS_S_dddd_param_2,
	.param .f64 _Z9compute_bPfS_S_dddd_param_3,
	.param .f64 _Z9compute_bPfS_S_dddd_param_4,
	.param .f64 _Z9compute_bPfS_S_dddd_param_5,
	.param .f64 _Z9compute_bPfS_S_dddd_param_6
)
{
	.reg .pred 	%p<28>;
	.reg .b32 	%r<47>;
	.reg .b32 	%f<14>;
	.reg .b64 	%rd<14>;
	.reg .b64 	%fd<59>;

	ld.param.u64 	%rd4, [_Z9compute_bPfS_S_dddd_param_1];
	ld.param.f64 	%fd21, [_Z9compute_bPfS_S_dddd_param_3];
	ld.param.f64 	%fd22, [_Z9compute_bPfS_S_dddd_param_4];
	mov.u32 	%r6, %ctaid.y;
	mov.u32 	%r7, %ntid.y;
	mov.u32 	%r8, %tid.y;
	mad.lo.s32 	%r9, %r6, %r7, %r8;
	mov.u32 	%r10, %ctaid.x;
	mov.u32 	%r11, %ntid.x;
	mov.u32 	%r12, %tid.x;
	mad.lo.s32 	%r13, %r10, %r11, %r12;
	mad.lo.s32 	%r1, %r9, 41, %r13;
	add.s32 	%r14, %r9, -1;
	add.s32 	%r15, %r13, -1;
	max.u32 	%r16, %r14, %r15;
	setp.gt.u32 	%p1, %r16, 38;
	@%p1 bra 	$L__BB0_16;
	ld.param.f64 	%fd53, [_Z9compute_bPfS_S_dddd_param_5];
	ld.param.u64 	%rd13, [_Z9compute_bPfS_S_dddd_param_2];
	cvta.to.global.u64 	%rd6, %rd4;
	cvta.to.global.u64 	%rd7, %rd13;
	rcp.rn.f64 	%fd1, %fd21;
	mul.wide.u32 	%rd8, %r1, 4;
	add.s64 	%rd1, %rd6, %rd8;
	ld.global.f32 	%f1, [%rd1+4];
	ld.global.f32 	%f2, [%rd1+-4];
	sub.f32 	%f3, %f1, %f2;
	cvt.f64.f32 	%fd25, %f3;
	add.f64 	%fd2, %fd22, %fd22;
	div.rn.f64 	%fd3, %fd25, %fd2;
	add.s64 	%rd2, %rd7, %rd8;
	ld.global.f32 	%f4, [%rd2+164];
	ld.global.f32 	%f5, [%rd2+-164];
	sub.f32 	%f6, %f4, %f5;
	cvt.f64.f32 	%fd26, %f6;
	add.f64 	%fd4, %fd53, %fd53;
	div.rn.f64 	%fd5, %fd26, %fd4;
	{
	.reg .b32 %temp; 
	mov.b64 	{%temp, %r2}, %fd3;
	}
	mov.f64 	%fd27, 0d4000000000000000;
	{
	.reg .b32 %temp; 
	mov.b64 	{%temp, %r17}, %fd27;
	}
	and.b32  	%r4, %r17, 2146435072;
	setp.eq.s32 	%p2, %r4, 1062207488;
	abs.f64 	%fd6, %fd3;
	{ // callseq 0, 0
	.param .b64 param0;
	st.param.f64 	[param0], %fd6;
	.param .b64 retval0;
	call.uni (retval0), 
	__internal_accurate_pow, 
	(
	param0
	);
	ld.param.f64 	%fd28, [retval0];
	} // callseq 0
	setp.lt.s32 	%p3, %r2, 0;
	neg.f64 	%fd30, %fd28;
	selp.f64 	%fd31, %fd30, %fd28, %p2;
	selp.f64 	%fd56, %fd31, %fd28, %p3;
	setp.neu.f64 	%p4, %fd3, 0d0000000000000000;
	@%p4 bra 	$L__BB0_3;
	setp.eq.s32 	%p5, %r4, 1062207488;
	selp.b32 	%r18, %r2, 0, %p5;
	setp.lt.s32 	%p6, %r17, 0;
	or.b32  	%r19, %r18, 2146435072;
	selp.b32 	%r20, %r19, %r18, %p6;
	mov.b32 	%r21, 0;
	mov.b64 	%fd56, {%r21, %r20};
$L__BB0_3:
	add.f64 	%fd32, %fd3, 0d4000000000000000;
	{
	.reg .b32 %temp; 
	mov.b64 	{%temp, %r22}, %fd32;
	}
	and.b32  	%r23, %r22, 2146435072;
	setp.ne.s32 	%p7, %r23, 2146435072;
	@%p7 bra 	$L__BB0_8;
	setp.num.f64 	%p8, %fd3, %fd3;
	@%p8 bra 	$L__BB0_6;
	mov.f64 	%fd33, 0d4000000000000000;
	add.rn.f64 	%fd56, %fd3, %fd33;
	bra.uni 	$L__BB0_8;
$L__BB0_6:
	setp.neu.f64 	%p9, %fd6, 0d7FF0000000000000;
	@%p9 bra 	$L__BB0_8;
	setp.lt.s32 	%p10, %r2, 0;
	setp.eq.s32 	%p11, %r4, 1062207488;
	setp.lt.s32 	%p12, %r17, 0;
	selp.b32 	%r25, 0, 2146435072, %p12;
	and.b32  	%r26, %r17, 2147483647;
	setp.ne.s32 	%p13, %r26, 1071644672;
	or.b32  	%r27, %r25, -2147483648;
	selp.b32 	%r28, %r27, %r25, %p13;
	selp.b32 	%r29, %r28, %r25, %p11;
	selp.b32 	%r30, %r29, %r25, %p10;
	mov.b32 	%r31, 0;
	mov.b64 	%fd56, {%r31, %r30};
$L__BB0_8:
	setp.eq.s32 	%p14, %r4, 1062207488;
	setp.eq.f64 	%p15, %fd3, 0d3FF0000000000000;
	selp.f64 	%fd34, 0d3FF0000000000000, %fd56, %p15;
	add.f64 	%fd35, %fd3, %fd5;
	mul.f64 	%fd36, %fd1, %fd35;
	sub.f64 	%fd37, %fd36, %fd34;
	ld.global.f32 	%f7, [%rd1+164];
	ld.global.f32 	%f8, [%rd1+-164];
	sub.f32 	%f9, %f7, %f8;
	cvt.f64.f32 	%fd38, %f9;
	div.rn.f64 	%fd39, %fd38, %fd4;
	ld.global.f32 	%f10, [%rd2+4];
	ld.global.f32 	%f11, [%rd2+-4];
	sub.f32 	%f12, %f10, %f11;
	cvt.f64.f32 	%fd40, %f12;
	mul.f64 	%fd41, %fd39, %fd40;
	div.rn.f64 	%fd42, %fd41, %fd2;
	add.f64 	%fd43, %fd42, %fd42;
	sub.f64 	%fd13, %fd37, %fd43;
	{
	.reg .b32 %temp; 
	mov.b64 	{%temp, %r5}, %fd5;
	}
	abs.f64 	%fd14, %fd5;
	{ // callseq 1, 0
	.param .b64 param0;
	st.param.f64 	[param0], %fd14;
	.param .b64 retval0;
	call.uni (retval0), 
	__internal_accurate_pow, 
	(
	param0
	);
	ld.param.f64 	%fd44, [retval0];
	} // callseq 1
	setp.lt.s32 	%p16, %r5, 0;
	neg.f64 	%fd46, %fd44;
	selp.f64 	%fd47, %fd46, %fd44, %p14;
	selp.f64 	%fd58, %fd47, %fd44, %p16;
	setp.neu.f64 	%p17, %fd5, 0d0000000000000000;
	@%p17 bra 	$L__BB0_10;
	setp.eq.s32 	%p18, %r4, 1062207488;
	selp.b32 	%r33, %r5, 0, %p18;
	setp.lt.s32 	%p19, %r17, 0;
	or.b32  	%r34, %r33, 2146435072;
	selp.b32 	%r35, %r34, %r33, %p19;
	mov.b32 	%r36, 0;
	mov.b64 	%fd58, {%r36, %r35};
$L__BB0_10:
	add.f64 	%fd48, %fd5, 0d4000000000000000;
	{
	.reg .b32 %temp; 
	mov.b64 	{%temp, %r37}, %fd48;
	}
	and.b32  	%r38, %r37, 2146435072;
	setp.ne.s32 	%p20, %r38, 2146435072;
	@%p20 bra 	$L__BB0_15;
	setp.num.f64 	%p21, %fd5, %fd5;
	@%p21 bra 	$L__BB0_13;
	mov.f64 	%fd49, 0d4000000000000000;
	add.rn.f64 	%fd58, %fd5, %fd49;
	bra.uni 	$L__BB0_15;
$L__BB0_13:
	setp.neu.f64 	%p22, %fd14, 0d7FF0000000000000;
	@%p22 bra 	$L__BB0_15;
	setp.lt.s32 	%p23, %r5, 0;
	setp.eq.s32 	%p24, %r4, 1062207488;
	setp.lt.s32 	%p25, %r17, 0;
	selp.b32 	%r40, 0, 2146435072, %p25;
	and.b32  	%r41, %r17, 2147483647;
	setp.ne.s32 	%p26, %r41, 1071644672;
	or.b32  	%r42, %r40, -2147483648;
	selp.b32 	%r43, %r42, %r40, %p26;
	selp.b32 	%r44, %r43, %r40, %p24;
	selp.b32 	%r45, %r44, %r40, %p23;
	mov.b32 	%r46, 0;
	mov.b64 	%fd58, {%r46, %r45};
$L__BB0_15:
	ld.param.f64 	%fd54, [_Z9compute_bPfS_S_dddd_param_6];
	ld.param.u64 	%rd12, [_Z9compute_bPfS_S_dddd_param_0];
	setp.eq.f64 	%p27, %fd5, 0d3FF0000000000000;
	selp.f64 	%fd50, 0d3FF0000000000000, %fd58, %p27;
	sub.f64 	%fd51, %fd13, %fd50;
	mul.f64 	%fd52, %fd54, %fd51;
	cvt.rn.f32.f64 	%f13, %fd52;
	cvta.to.global.u64 	%rd9, %rd12;
	add.s64 	%rd11, %rd9, %rd8;
	st.global.f32 	[%rd11], %f13;
$L__BB0_16:
	ret;

}
	// .globl	_Z16pressure_poissonPfS_S_dd
.visible .entry _Z16pressure_poissonPfS_S_dd(
	.param .u64 .ptr .align 1 _Z16pressure_poissonPfS_S_dd_param_0,
	.param .u64 .ptr .align 1 _Z16pressure_poissonPfS_S_dd_param_1,
	.param .u64 .ptr .align 1 _Z16pressure_poissonPfS_S_dd_param_2,
	.param .f64 _Z16pressure_poissonPfS_S_dd_param_3,
	.param .f64 _Z16pressure_poissonPfS_S_dd_param_4
)
{
	.reg .pred 	%p<6>;
	.reg .b32 	%r<14>;
	.reg .b32 	%f<12>;
	.reg .b64 	%rd<13>;
	.reg .b64 	%fd<19>;

	ld.param.u64 	%rd5, [_Z16pressure_poissonPfS_S_dd_param_0];
	ld.param.u64 	%rd3, [_Z16pressure_poissonPfS_S_dd_param_1];
	ld.param.u64 	%rd4, [_Z16pressure_poissonPfS_S_dd_param_2];
	ld.param.f64 	%fd1, [_Z16pressure_poissonPfS_S_dd_param_3];
	ld.param.f64 	%fd2, [_Z16pressure_poissonPfS_S_dd_param_4];
	cvta.to.global.u64 	%rd1, %rd5;
	mov.u32 	%r4, %ctaid.y;
	mov.u32 	%r5, %ntid.y;
	mov.u32 	%r6, %tid.y;
	mad.lo.s32 	%r1, %r4, %r5, %r6;
	mov.u32 	%r7, %ctaid.x;
	mov.u32 	%r8, %ntid.x;
	mov.u32 	%r9, %tid.x;
	mad.lo.s32 	%r2, %r7, %r8, %r9;
	mad.lo.s32 	%r3, %r1, 41, %r2;
	add.s32 	%r10, %r1, -1;
	add.s32 	%r11, %r2, -1;
	max.u32 	%r12, %r10, %r11;
	setp.gt.u32 	%p1, %r12, 38;
	@%p1 bra 	$L__BB1_2;
	cvta.to.global.u64 	%rd6, %rd3;
	cvta.to.global.u64 	%rd7, %rd4;
	mul.wide.u32 	%rd8, %r3, 4;
	add.s64 	%rd9, %rd6, %rd8;
	ld.global.f32 	%f1, [%rd9+4];
	ld.global.f32 	%f2, [%rd9+-4];
	add.f32 	%f3, %f1, %f2;
	cvt.f64.f32 	%fd3, %f3;
	mul.f64 	%fd4, %fd2, %fd3;
	ld.global.f32 	%f4, [%rd9+164];
	ld.global.f32 	%f5, [%rd9+-164];
	add.f32 	%f6, %f4, %f5;
	cvt.f64.f32 	%fd5, %f6;
	mul.f64 	%fd6, %fd1, %fd5;
	mul.f64 	%fd7, %fd1, %fd6;
	fma.rn.f64 	%fd8, %fd2, %fd4, %fd7;
	mul.f64 	%fd9, %fd1, %fd1;
	fma.rn.f64 	%fd10, %fd2, %fd2, %fd9;
	add.f64 	%fd11, %fd10, %fd10;
	div.rn.f64 	%fd12, %fd8, %fd11;
	mul.f64 	%fd13, %fd9, %fd2;
	mul.f64 	%fd14, %fd2, %fd13;
	div.rn.f64 	%fd15, %fd14, %fd11;
	add.s64 	%rd10, %rd7, %rd8;
	ld.global.f32 	%f7, [%rd10];
	cvt.f64.f32 	%fd16, %f7;
	mul.f64 	%fd17, %fd15, %fd16;
	sub.f64 	%fd18, %fd12, %fd17;
	cvt.rn.f32.f64 	%f8, %fd18;
	add.s64 	%rd11, %rd1, %rd8;
	st.global.f32 	[%rd11], %f8;
$L__BB1_2:
	mul.wide.s32 	%rd12, %r3, 4;
	add.s64 	%rd2, %rd1, %rd12;
	setp.eq.s32 	%p2, %r2, 0;
	@%p2 bra 	$L__BB1_5;
	setp.ne.s32 	%p3, %r2, 40;
	@%p3 bra 	$L__BB1_6;
	ld.global.f32 	%f10, [%rd2+-4];
	st.global.f32 	[%rd2], %f10;
	bra.uni 	$L__BB1_6;
$L__BB1_5:
	ld.global.f32 	%f9, [%rd2+4];
	st.global.f32 	[%rd2], %f9;
$L__BB1_6:
	setp.eq.s32 	%p4, %r1, 0;
	@%p4 bra 	$L__BB1_9;
	setp.ne.s32 	%p5, %r1, 40;
	@%p5 bra 	$L__BB1_10;
	mov.b32 	%r13, 0;
	st.global.u32 	[%rd2], %r13;
	bra.uni 	$L__BB1_10;
$L__BB1_9:
	ld.global.f32 	%f11, [%rd2+164];
	st.global.f32 	[%rd2], %f11;
$L__BB1_10:
	ret;

}
	// .globl	_Z15update_velocityPfS_S_S_S_ddddd
.visible .entry _Z15update_velocityPfS_S_S_S_ddddd(
	.param .u64 .ptr .align 1 _Z15update_velocityPfS_S_S_S_ddddd_param_0,
	.param .u64 .ptr .align 1 _Z15update_velocityPfS_S_S_S_ddddd_param_1,
	.param .u64 .ptr .align 1 _Z15update_velocityPfS_S_S_S_ddddd_param_2,
	.param .u64 .ptr .align 1 _Z15update_velocityPfS_S_S_S_ddddd_param_3,
	.param .u64 .ptr .align 1 _Z15update_velocityPfS_S_S_S_ddddd_param_4,
	.param .f64 _Z15update_velocityPfS_S_S_S_ddddd_param_5,
	.param .f64 _Z15update_velocityPfS_S_S_S_ddddd_param_6,
	.param .f64 _Z15update_velocityPfS_S_S_S_ddddd_param_7,
	.param .f64 _Z15update_velocityPfS_S_S_S_ddddd_param_8,
	.param .f64 _Z15update_velocityPfS_S_S_S_ddddd_param_9
)
{
	.reg .pred 	%p<12>;
	.reg .b32 	%r<15>;
	.reg .b32 	%f<35>;
	.reg .b64 	%rd<24>;
	.reg .b64 	%fd<56>;

	ld.param.u64 	%rd6, [_Z15update_velocityPfS_S_S_S_ddddd_param_0];
	ld.param.u64 	%rd7, [_Z15update_velocityPfS_S_S_S_ddddd_param_1];
	ld.param.u64 	%rd4, [_Z15update_velocityPfS_S_S_S_ddddd_param_3];
	ld.param.f64 	%fd1, [_Z15update_velocityPfS_S_S_S_ddddd_param_5];
	ld.param.f64 	%fd2, [_Z15update_velocityPfS_S_S_S_ddddd_param_6];
	ld.param.f64 	%fd3, [_Z15update_velocityPfS_S_S_S_ddddd_param_7];
	ld.param.f64 	%fd5, [_Z15update_velocityPfS_S_S_S_ddddd_param_9];
	cvta.to.global.u64 	%rd1, %rd7;
	cvta.to.global.u64 	%rd2, %rd6;
	mov.u32 	%r4, %ctaid.y;
	mov.u32 	%r5, %ntid.y;
	mov.u32 	%r6, %tid.y;
	mad.lo.s32 	%r1, %r4, %r5, %r6;
	mov.u32 	%r7, %ctaid.x;
	mov.u32 	%r8, %ntid.x;
	mov.u32 	%r9, %tid.x;
	mad.lo.s32 	%r2, %r7, %r8, %r9;
	mad.lo.s32 	%r3, %r1, 41, %r2;
	add.s32 	%r10, %r1, -1;
	add.s32 	%r11, %r2, -1;
	max.u32 	%r12, %r10, %r11;
	setp.gt.u32 	%p3, %r12, 38;
	@%p3 bra 	$L__BB2_2;
	ld.param.f64 	%fd55, [_Z15update_velocityPfS_S_S_S_ddddd_param_8];
	ld.param.u64 	%rd23, [_Z15update_velocityPfS_S_S_S_ddddd_param_4];
	ld.param.u64 	%rd22, [_Z15update_velocityPfS_S_S_S_ddddd_param_2];
	cvta.to.global.u64 	%rd8, %rd22;
	cvta.to.global.u64 	%rd9, %rd4;
	cvta.to.global.u64 	%rd10, %rd23;
	mul.wide.u32 	%rd11, %r3, 4;
	add.s64 	%rd12, %rd8, %rd11;
	ld.global.f32 	%f1, [%rd12];
	cvt.f64.f32 	%fd6, %f1;
	mul.f64 	%fd7, %fd1, %fd6;
	div.rn.f64 	%fd8, %fd7, %fd2;
	ld.global.f32 	%f2, [%rd12+-4];
	sub.f32 	%f3, %f1, %f2;
	cvt.f64.f32 	%fd9, %f3;
	mul.f64 	%fd10, %fd8, %fd9;
	sub.f64 	%fd11, %fd6, %fd10;
	add.s64 	%rd13, %rd9, %rd11;
	ld.global.f32 	%f4, [%rd13];
	cvt.f64.f32 	%fd12, %f4;
	mul.f64 	%fd13, %fd1, %fd12;
	div.rn.f64 	%fd14, %fd13, %fd3;
	ld.global.f32 	%f5, [%rd12+-164];
	sub.f32 	%f6, %f1, %f5;
	cvt.f64.f32 	%fd15, %f6;
	mul.f64 	%fd16, %fd14, %fd15;
	sub.f64 	%fd17, %fd11, %fd16;
	add.f64 	%fd18, %fd55, %fd55;
	mul.f64 	%fd19, %fd2, %fd18;
	div.rn.f64 	%fd20, %fd1, %fd19;
	add.s64 	%rd14, %rd10, %rd11;
	ld.global.f32 	%f7, [%rd14+4];
	ld.global.f32 	%f8, [%rd14];
	sub.f32 	%f9, %f7, %f8;
	cvt.f64.f32 	%fd21, %f9;
	mul.f64 	%fd22, %fd20, %fd21;
	sub.f64 	%fd23, %fd17, %fd22;
	mul.f64 	%fd24, %fd2, %fd2;
	div.rn.f64 	%fd25, %fd1, %fd24;
	ld.global.f32 	%f10, [%rd12+4];
	add.f32 	%f11, %f1, %f1;
	sub.f32 	%f12, %f10, %f11;
	add.f32 	%f13, %f2, %f12;
	cvt.f64.f32 	%fd26, %f13;
	mul.f64 	%fd27, %fd3, %fd3;
	div.rn.f64 	%fd28, %fd1, %fd27;
	ld.global.f32 	%f14, [%rd12+164];
	sub.f32 	%f15, %f14, %f11;
	add.f32 	%f16, %f5, %f15;
	cvt.f64.f32 	%fd29, %f16;
	mul.f64 	%fd30, %fd28, %fd29;
	fma.rn.f64 	%fd31, %fd25, %fd26, %fd30;
	fma.rn.f64 	%fd32, %fd5, %fd31, %fd23;
	cvt.rn.f32.f64 	%f17, %fd32;
	add.s64 	%rd15, %rd2, %rd11;
	st.global.f32 	[%rd15], %f17;
	ld.global.f32 	%f18, [%rd13];
	cvt.f64.f32 	%fd33, %f18;
	ld.global.f32 	%f19, [%rd12];
	cvt.f64.f32 	%fd34, %f19;
	mul.f64 	%fd35, %fd1, %fd34;
	div.rn.f64 	%fd36, %fd35, %fd2;
	ld.global.f32 	%f20, [%rd13+-4];
	sub.f32 	%f21, %f18, %f20;
	cvt.f64.f32 	%fd37, %f21;
	mul.f64 	%fd38, %fd36, %fd37;
	sub.f64 	%fd39, %fd33, %fd38;
	mul.f64 	%fd40, %fd1, %fd33;
	div.rn.f64 	%fd41, %fd40, %fd3;
	ld.global.f32 	%f22, [%rd13+-164];
	sub.f32 	%f23, %f18, %f22;
	cvt.f64.f32 	%fd42, %f23;
	mul.f64 	%fd43, %fd41, %fd42;
	sub.f64 	%fd44, %fd39, %fd43;
	mul.f64 	%fd45, %fd3, %fd18;
	div.rn.f64 	%fd46, %fd1, %fd45;
	ld.global.f32 	%f24, [%rd14+164];
	ld.global.f32 	%f25, [%rd14];
	sub.f32 	%f26, %f24, %f25;
	cvt.f64.f32 	%fd47, %f26;
	mul.f64 	%fd48, %fd46, %fd47;
	sub.f64 	%fd49, %fd44, %fd48;
	ld.global.f32 	%f27, [%rd13+4];
	add.f32 	%f28, %f18, %f18;
	sub.f32 	%f29, %f27, %f28;
	add.f32 	%f30, %f20, %f29;
	cvt.f64.f32 	%fd50, %f30;
	ld.global.f32 	%f31, [%rd13+164];
	sub.f32 	%f32, %f31, %f28;
	add.f32 	%f33, %f22, %f32;
	cvt.f64.f32 	%fd51, %f33;
	mul.f64 	%fd52, %fd28, %fd51;
	fma.rn.f64 	%fd53, %fd25, %fd50, %fd52;
	fma.rn.f64 	%fd54, %fd5, %fd53, %fd49;
	cvt.rn.f32.f64 	%f34, %fd54;
	add.s64 	%rd16, %rd1, %rd11;
	st.global.f32 	[%rd16], %f34;
$L__BB2_2:
	mov.pred 	%p11, -1;
	setp.eq.s32 	%p5, %r1, 0;
	@%p5 bra 	$L__BB2_5;
	setp.eq.s32 	%p6, %r1, 40;
	@%p6 bra 	$L__BB2_5;
	setp.eq.s32 	%p11, %r2, 0;
$L__BB2_5:
	setp.ne.s32 	%p7, %r2, 40;
	not.pred 	%p8, %p11;
	and.pred  	%p9, %p7, %p8;
	@%p9 bra 	$L__BB2_7;
	mul.wide.s32 	%rd17, %r3, 4;
	add.s64 	%rd18, %rd2, %rd17;
	mov.b32 	%r13, 0;
	st.global.u32 	[%rd18], %r13;
	add.s64 	%rd19, %rd1, %rd17;
	st.global.u32 	[%rd19], %r13;
$L__BB2_7:
	setp.ne.s32 	%p10, %r1, 40;
	@%p10 bra 	$L__BB2_9;
	mul.wide.s32 	%rd20, %r3, 4;
	add.s64 	%rd21, %rd2, %rd20;
	mov.b32 	%r14, 1065353216;
	st.global.u32 	[%rd21], %r14;
$L__BB2_9:
	ret;

}
.func  (.param .b64 func_retval0) __internal_accurate_pow(
	.param .b64 __internal_accurate_pow_param_0
)
{
	.reg .pred 	%p<8>;
	.reg .b32 	%r<49>;
	.reg .b32 	%f<3>;
	.reg .b64 	%fd<109>;

	ld.param.f64 	%fd10, [__internal_accurate_pow_param_0];
	{
	.reg .b32 %temp; 
	mov.b64 	{%temp, %r46}, %fd10;
	}
	{
	.reg .b32 %temp; 
	mov.b64 	{%r45, %temp}, %fd10;
	}
	shr.u32 	%r47, %r46, 20;
	setp.gt.u32 	%p1, %r46, 1048575;
	@%p1 bra 	$L__BB3_2;
	mul.f64 	%fd11, %fd10, 0d4350000000000000;
	{
	.reg .b32 %temp; 
	mov.b64 	{%temp, %r46}, %fd11;
	}
	{
	.reg .b32 %temp; 
	mov.b64 	{%r45, %temp}, %fd11;
	}
	shr.u32 	%r16, %r46, 20;
	add.s32 	%r47, %r16, -54;
$L__BB3_2:
	add.s32 	%r48, %r47, -1023;
	and.b32  	%r17, %r46, -2146435073;
	or.b32  	%r18, %r17, 1072693248;
	mov.b64 	%fd107, {%r45, %r18};
	setp.lt.u32 	%p2, %r18, 1073127583;
	@%p2 bra 	$L__BB3_4;
	{
	.reg .b32 %temp; 
	mov.b64 	{%r19, %temp}, %fd107;
	}
	{
	.reg .b32 %temp; 
	mov.b64 	{%temp, %r20}, %fd107;
	}
	add.s32 	%r21, %r20, -1048576;
	mov.b64 	%fd107, {%r19, %r21};
	add.s32 	%r48, %r47, -1022;
$L__BB3_4:
	add.f64 	%fd12, %fd107, 0dBFF0000000000000;
	add.f64 	%fd13, %fd107, 0d3FF0000000000000;
	rcp.approx.ftz.f64 	%fd14, %fd13;
	neg.f64 	%fd15, %fd13;
	fma.rn.f64 	%fd16, %fd15, %fd14, 0d3FF0000000000000;
	fma.rn.f64 	%fd17, %fd16, %fd16, %fd16;
	fma.rn.f64 	%fd18, %fd17, %fd14, %fd14;
	mul.f64 	%fd19, %fd12, %fd18;
	fma.rn.f64 	%fd20, %fd12, %fd18, %fd19;
	mul.f64 	%fd21, %fd20, %fd20;
	fma.rn.f64 	%fd22, %fd21, 0d3EB0F5FF7D2CAFE2, 0d3ED0F5D241AD3B5A;
	fma.rn.f64 	%fd23, %fd22, %fd21, 0d3EF3B20A75488A3F;
	fma.rn.f64 	%fd24, %fd23, %fd21, 0d3F1745CDE4FAECD5;
	fma.rn.f64 	%fd25, %fd24, %fd21, 0d3F3C71C7258A578B;
	fma.rn.f64 	%fd26, %fd25, %fd21, 0d3F6249249242B910;
	fma.rn.f64 	%fd27, %fd26, %fd21, 0d3F89999999999DFB;
	sub.f64 	%fd28, %fd12, %fd20;
	add.f64 	%fd29, %fd28, %fd28;
	neg.f64 	%fd30, %fd20;
	fma.rn.f64 	%fd31, %fd30, %fd12, %fd29;
	mul.f64 	%fd32, %fd18, %fd31;
	fma.rn.f64 	%fd33, %fd21, %fd27, 0d3FB5555555555555;
	mov.f64 	%fd34, 0d3FB5555555555555;
	sub.f64 	%fd35, %fd34, %fd33;
	fma.rn.f64 	%fd36, %fd21, %fd27, %fd35;
	add.f64 	%fd37, %fd36, 0dBC46A4CB00B9E7B0;
	add.f64 	%fd38, %fd33, %fd37;
	sub.f64 	%fd39, %fd33, %fd38;
	add.f64 	%fd40, %fd37, %fd39;
	mul.rn.f64 	%fd41, %fd20, %fd20;
	neg.f64 	%fd42, %fd41;
	fma.rn.f64 	%fd43, %fd20, %fd20, %fd42;
	{
	.reg .b32 %temp; 
	mov.b64 	{%r22, %temp}, %fd32;
	}
	{
	.reg .b32 %temp; 
	mov.b64 	{%temp, %r23}, %fd32;
	}
	add.s32 	%r24, %r23, 1048576;
	mov.b64 	%fd44, {%r22, %r24};
	fma.rn.f64 	%fd45, %fd20, %fd44, %fd43;
	mul.rn.f64 	%fd46, %fd41, %fd20;
	neg.f64 	%fd47, %fd46;
	fma.rn.f64 	%fd48, %fd41, %fd20, %fd47;
	fma.rn.f64 	%fd49, %fd41, %fd32, %fd48;
	fma.rn.f64 	%fd50, %fd45, %fd20, %fd49;
	mul.rn.f64 	%fd51, %fd38, %fd46;
	neg.f64 	%fd52, %fd51;
	fma.rn.f64 	%fd53, %fd38, %fd46, %fd52;
	fma.rn.f64 	%fd54, %fd38, %fd50, %fd53;
	fma.rn.f64 	%fd55, %fd40, %fd46, %fd54;
	add.f64 	%fd56, %fd51, %fd55;
	sub.f64 	%fd57, %fd51, %fd56;
	add.f64 	%fd58, %fd55, %fd57;
	add.f64 	%fd59, %fd20, %fd56;
	sub.f64 	%fd60, %fd20, %fd59;
	add.f64 	%fd61, %fd56, %fd60;
	add.f64 	%fd62, %fd58, %fd61;
	add.f64 	%fd63, %fd32, %fd62;
	add.f64 	%fd64, %fd59, %fd63;
	sub.f64 	%fd65, %fd59, %fd64;
	add.f64 	%fd66, %fd63, %fd65;
	xor.b32  	%r25, %r48, -2147483648;
	mov.b32 	%r26, 1127219200;
	mov.b64 	%fd67, {%r25, %r26};
	mov.b32 	%r27, -2147483648;
	mov.b64 	%fd68, {%r27, %r26};
	sub.f64 	%fd69, %fd67, %fd68;
	fma.rn.f64 	%fd70, %fd69, 0d3FE62E42FEFA39EF, %fd64;
	fma.rn.f64 	%fd71, %fd69, 0dBFE62E42FEFA39EF, %fd70;
	sub.f64 	%fd72, %fd71, %fd64;
	sub.f64 	%fd73, %fd66, %fd72;
	fma.rn.f64 	%fd74, %fd69, 0d3C7ABC9E3B39803F, %fd73;
	add.f64 	%fd75, %fd70, %fd74;
	sub.f64 	%fd76, %fd70, %fd75;
	add.f64 	%fd77, %fd74, %fd76;
	mov.f64 	%fd78, 0d4000000000000000;
	{
	.reg .b32 %temp; 
	mov.b64 	{%temp, %r28}, %fd78;
	}
	{
	.reg .b32 %temp; 
	mov.b64 	{%r29, %temp}, %fd78;
	}
	shl.b32 	%r30, %r28, 1;
	setp.gt.u32 	%p3, %r30, -33554433;
	and.b32  	%r31, %r28, -15728641;
	selp.b32 	%r32, %r31, %r28, %p3;
	mov.b64 	%fd79, {%r29, %r32};
	mul.rn.f64 	%fd80, %fd75, %fd79;
	neg.f64 	%fd81, %fd80;
	fma.rn.f64 	%fd82, %fd75, %fd79, %fd81;
	fma.rn.f64 	%fd83, %fd77, %fd79, %fd82;
	add.f64 	%fd4, %fd80, %fd83;
	sub.f64 	%fd84, %fd80, %fd4;
	add.f64 	%fd5, %fd83, %fd84;
	fma.rn.f64 	%fd85, %fd4, 0d3FF71547652B82FE, 0d4338000000000000;
	{
	.reg .b32 %temp; 
	mov.b64 	{%r13, %temp}, %fd85;
	}
	mov.f64 	%fd86, 0dC338000000000000;
	add.rn.f64 	%fd87, %fd85, %fd86;
	fma.rn.f64 	%fd88, %fd87, 0dBFE62E42FEFA39EF, %fd4;
	fma.rn.f64 	%fd89, %fd87, 0dBC7ABC9E3B39803F, %fd88;
	fma.rn.f64 	%fd90, %fd89, 0d3E5ADE1569CE2BDF, 0d3E928AF3FCA213EA;
	fma.rn.f64 	%fd91, %fd90, %fd89, 0d3EC71DEE62401315;
	fma.rn.f64 	%fd92, %fd91, %fd89, 0d3EFA01997C89EB71;
	fma.rn.f64 	%fd93, %fd92, %fd89, 0d3F2A01A014761F65;
	fma.rn.f64 	%fd94, %fd93, %fd89, 0d3F56C16C1852B7AF;
	fma.rn.f64 	%fd95, %fd94, %fd89, 0d3F81111111122322;
	fma.rn.f64 	%fd96, %fd95, %fd89, 0d3FA55555555502A1;
	fma.rn.f64 	%fd97, %fd96, %fd89, 0d3FC5555555555511;
	fma.rn.f64 	%fd98, %fd97, %fd89, 0d3FE000000000000B;
	fma.rn.f64 	%fd99, %fd98, %fd89, 0d3FF0000000000000;
	fma.rn.f64 	%fd100, %fd99, %fd89, 0d3FF0000000000000;
	{
	.reg .b32 %temp; 
	mov.b64 	{%r14, %temp}, %fd100;
	}
	{
	.reg .b32 %temp; 
	mov.b64 	{%temp, %r15}, %fd100;
	}
	shl.b32 	%r33, %r13, 20;
	add.s32 	%r34, %r33, %r15;
	mov.b64 	%fd108, {%r14, %r34};
	{
	.reg .b32 %temp; 
	mov.b64 	{%temp, %r35}, %fd4;
	}
	mov.b32 	%f2, %r35;
	abs.f32 	%f1, %f2;
	setp.lt.f32 	%p4, %f1, 0f4086232B;
	@%p4 bra 	$L__BB3_7;
	setp.lt.f64 	%p5, %fd4, 0d0000000000000000;
	add.f64 	%fd101, %fd4, 0d7FF0000000000000;
	selp.f64 	%fd108, 0d0000000000000000, %fd101, %p5;
	setp.geu.f32 	%p6, %f1, 0f40874800;
	@%p6 bra 	$L__BB3_7;
	shr.u32 	%r36, %r13, 31;
	add.s32 	%r37, %r13, %r36;
	shr.s32 	%r38, %r37, 1;
	shl.b32 	%r39, %r38, 20;
	add.s32 	%r40, %r15, %r39;
	mov.b64 	%fd102, {%r14, %r40};
	sub.s32 	%r41, %r13, %r38;
	shl.b32 	%r42, %r41, 20;
	add.s32 	%r43, %r42, 1072693248;
	mov.b32 	%r44, 0;
	mov.b64 	%fd103, {%r44, %r43};
	mul.f64 	%fd108, %fd103, %fd102;
$L__BB3_7:
	abs.f64 	%fd104, %fd108;
	setp.eq.f64 	%p7, %fd104, 0d7FF0000000000000;
	fma.rn.f64 	%fd105, %fd108, %fd5, %fd108;
	selp.f64 	%fd106, %fd108, %fd105, %p7;
	st.param.f64 	[func_retval0], %fd106;
	ret;

}


// ===== COMPILED SASS (sm_100) =====

	.target	sm_100

	.elftype	@"ET_EXEC"


//--------------------- .note.nv.tkinfo           --------------------------
	.section	.note.nv.tkinfo,"",@"SHT_NOTE"
	.sectionflags	@"SHF_NOTE_NV_TKINFO"
	.tkinfo
        /*0018*/ 	.word	0x00000002
        /*0030*/ 	.string	""
        /*0030*/ 	.string	"ptxas"
        /*0030*/ 	.string	"Cuda compilation tools, release 13.0, V13.0.88"
        /*0030*/ 	.string	"Build cuda_13.0.r13.0/compiler.36424714_0"
        /*0030*/ 	.string	"-arch sm_100 -m 64 "



//--------------------- .note.nv.cuinfo           --------------------------
	.section	.note.nv.cuinfo,"",@"SHT_NOTE"
	.sectionflags	@"SHF_NOTE_NV_CUINFO"
        /*0018*/ 	.short	0x0002
        /*001a*/ 	.short	0x0064
        /*001c*/ 	.short	0x0082
	.zero		2


//--------------------- .nv.info                  --------------------------
	.section	.nv.info,"",@"SHT_CUDA_INFO"
	.align	4


	//----- nvinfo : EIATTR_REGCOUNT
	.align		4
        /*0000*/ 	.byte	0x04, 0x2f
        /*0002*/ 	.short	(.L_1 - .L_0)
	.align		4
.L_0:
        /*0004*/ 	.word	index@(_Z9compute_bPfS_S_dddd)
        /*0008*/ 	.word	0x00000020


	//----- nvinfo : EIATTR_FRAME_SIZE
	.align		4
.L_1:
        /*000c*/ 	.byte	0x04, 0x11
        /*000e*/ 	.short	(.L_3 - .L_2)
	.align		4
.L_2:
        /*0010*/ 	.word	index@($_Z9compute_bPfS_S_dddd$__internal_accurate_pow)
        /*0014*/ 	.word	0x00000000


	//----- nvinfo : EIATTR_FRAME_SIZE
	.align		4
.L_3:
        /*0018*/ 	.byte	0x04, 0x11
        /*001a*/ 	.short	(.L_5 - .L_4)
	.align		4
.L_4:
        /*001c*/ 	.word	index@($__internal_3_$__cuda_sm20_div_rn_f64_full)
        /*0020*/ 	.word	0x00000000


	//----- nvinfo : EIATTR_FRAME_SIZE
	.align		4
.L_5:
        /*0024*/ 	.byte	0x04, 0x11
        /*0026*/ 	.short	(.L_7 - .L_6)
	.align		4
.L_6:
        /*0028*/ 	.word	index@($__internal_2_$__cuda_sm20_dblrcp_rn_slowpath_v3)
        /*002c*/ 	.word	0x00000000


	//----- nvinfo : EIATTR_FRAME_SIZE
	.align		4
.L_7:
        /*0030*/ 	.byte	0x04, 0x11
        /*0032*/ 	.short	(.L_9 - .L_8)
	.align		4
.L_8:
        /*0034*/ 	.word	index@(_Z9compute_bPfS_S_dddd)
        /*0038*/ 	.word	0x00000000


	//----- nvinfo : EIATTR_REGCOUNT
	.align		4
.L_9:
        /*003c*/ 	.byte	0x04, 0x2f
        /*003e*/ 	.short	(.L_11 - .L_10)
	.align		4
.L_10:
        /*0040*/ 	.word	index@(_Z16pressure_poissonPfS_S_dd)
        /*0044*/ 	.word	0x00000020


	//----- nvinfo : EIATTR_FRAME_SIZE
	.align		4
.L_11:
        /*0048*/ 	.byte	0x04, 0x11
        /*004a*/ 	.short	(.L_13 - .L_12)
	.align		4
.L_12:
        /*004c*/ 	.word	index@($__internal_1_$__cuda_sm20_div_rn_f64_full)
        /*0050*/ 	.word	0x00000000


	//----- nvinfo : EIATTR_FRAME_SIZE
	.align		4
.L_13:
        /*0054*/ 	.byte	0x04, 0x11
        /*0056*/ 	.short	(.L_15 - .L_14)
	.align		4
.L_14:
        /*0058*/ 	.word	index@(_Z16pressure_poissonPfS_S_dd)
        /*005c*/ 	.word	0x00000000


	//----- nvinfo : EIATTR_REGCOUNT
	.align		4
.L_15:
        /*0060*/ 	.byte	0x04, 0x2f
        /*0062*/ 	.short	(.L_17 - .L_16)
	.align		4
.L_16:
        /*0064*/ 	.word	index@(_Z15update_velocityPfS_S_S_S_ddddd)
        /*0068*/ 	.word	0x0000002c


	//----- nvinfo : EIATTR_FRAME_SIZE
	.align		4
.L_17:
        /*006c*/ 	.byte	0x04, 0x11
        /*006e*/ 	.short	(.L_19 - .L_18)
	.align		4
.L_18:
        /*0070*/ 	.word	index@($__internal_0_$__cuda_sm20_div_rn_f64_full)
        /*0074*/ 	.word	0x00000000


	//----- nvinfo : EIATTR_FRAME_SIZE
	.align		4
.L_19:
        /*0078*/ 	.byte	0x04, 0x11
        /*007a*/ 	.short	(.L_21 - .L_20)
	.align		4
.L_20:
        /*007c*/ 	.word	index@(_Z15update_velocityPfS_S_S_S_ddddd)
        /*0080*/ 	.word	0x00000000


	//----- nvinfo : EIATTR_MIN_STACK_SIZE
	.align		4
.L_21:
        /*0084*/ 	.byte	0x04, 0x12
        /*0086*/ 	.short	(.L_23 - .L_22)
	.align		4
.L_22:
        /*0088*/ 	.word	index@(_Z15update_velocityPfS_S_S_S_ddddd)
        /*008c*/ 	.word	0x00000000


	//----- nvinfo : EIATTR_MIN_STACK_SIZE
	.align		4
.L_23:
        /*0090*/ 	.byte	0x04, 0x12
        /*0092*/ 	.short	(.L_25 - .L_24)
	.align		4
.L_24:
        /*0094*/ 	.word	index@(_Z16pressure_poissonPfS_S_dd)
        /*0098*/ 	.word	0x00000000


	//----- nvinfo : EIATTR_MIN_STACK_SIZE
	.align		4
.L_25:
        /*009c*/ 	.byte	0x04, 0x12
        /*009e*/ 	.short	(.L_27 - .L_26)
	.align		4
.L_26:
        /*00a0*/ 	.word	index@(_Z9compute_bPfS_S_dddd)
        /*00a4*/ 	.word	0x00000000
.L_27:


//--------------------- .nv.compat                --------------------------
	.section	.nv.compat,"",@"SHT_CUDA_COMPAT_INFO"
	.align	4
        /*0000*/ 	.byte	0x02, 0x09, 0x00, 0x00, 0x02, 0x02, 0x01, 0x00, 0x02, 0x05, 0x05, 0x00, 0x03, 0x07, 0x01, 0x01
        /*0010*/ 	.byte	0x02, 0x03, 0x00, 0x00, 0x02, 0x06, 0x01, 0x00, 0x04, 0x0b, 0x08, 0x00, 0x01, 0x00, 0x00, 0x00
        /*0020*/ 	.byte	0x00, 0x00, 0x00, 0x00


//--------------------- .nv.info._Z15update_velocityPfS_S_S_S_ddddd --------------------------
	.section	.nv.info._Z15update_velocityPfS_S_S_S_ddddd,"",@"SHT_CUDA_INFO"
	.sectionflags	@""
	.align	4


	//----- nvinfo : EIATTR_CUDA_API_VERSION
	.align		4
        /*0000*/ 	.byte	0x04, 0x37
        /*0002*/ 	.short	(.L_29 - .L_28)
.L_28:
        /*0004*/ 	.word	0x00000082


	//----- nvinfo : EIATTR_KPARAM_INFO
	.align		4
.L_29:
        /*0008*/ 	.byte	0x04, 0x17
        /*000a*/ 	.short	(.L_31 - .L_30)
.L_30:
        /*000c*/ 	.word	0x00000000
        /*0010*/ 	.short	0x0009
        /*0012*/ 	.short	0x0048
        /*0014*/ 	.byte	0x00, 0xf0, 0x21, 0x00


	//----- nvinfo : EIATTR_KPARAM_INFO
	.align		4
.L_31:
        /*0018*/ 	.byte	0x04, 0x17
        /*001a*/ 	.short	(.L_33 - .L_32)
.L_32:
        /*001c*/ 	.word	0x00000000
        /*0020*/ 	.short	0x0008
        /*0022*/ 	.short	0x0040
        /*0024*/ 	.byte	0x00, 0xf0, 0x21, 0x00


	//----- nvinfo : EIATTR_KPARAM_INFO
	.align		4
.L_33:
        /*0028*/ 	.byte	0x04, 0x17
        /*002a*/ 	.short	(.L_35 - .L_34)
.L_34:
        /*002c*/ 	.word	0x00000000
        /*0030*/ 	.short	0x0007
        /*0032*/ 	.short	0x0038
        /*0034*/ 	.byte	0x00, 0xf0, 0x21, 0x00


	//----- nvinfo : EIATTR_KPARAM_INFO
	.align		4
.L_35:
        /*0038*/ 	.byte	0x04, 0x17
        /*003a*/ 	.short	(.L_37 - .L_36)
.L_36:
        /*003c*/ 	.word	0x00000000
        /*0040*/ 	.short	0x0006
        /*0042*/ 	.short	0x0030
        /*0044*/ 	.byte	0x00, 0xf0, 0x21, 0x00


	//----- nvinfo : EIATTR_KPARAM_INFO
	.align		4
.L_37:
        /*0048*/ 	.byte	0x04, 0x17
        /*004a*/ 	.short	(.L_39 - .L_38)
.L_38:
        /*004c*/ 	.word	0x00000000
        /*0050*/ 	.short	0x0005
        /*0052*/ 	.short	0x0028
        /*0054*/ 	.byte	0x00, 0xf0, 0x21, 0x00


	//----- nvinfo : EIATTR_KPARAM_INFO
	.align		4
.L_39:
        /*0058*/ 	.byte	0x04, 0x17
        /*005a*/ 	.short	(.L_41 - .L_40)
.L_40:
        /*005c*/ 	.word	0x00000000
        /*0060*/ 	.short	0x0004
        /*0062*/ 	.short	0x0020
        /*0064*/ 	.byte	0x00, 0xf5, 0x21, 0x00


	//----- nvinfo : EIATTR_KPARAM_INFO
	.align		4
.L_41:
        /*0068*/ 	.byte	0x04, 0x17
        /*006a*/ 	.short	(.L_43 - .L_42)
.L_42:
        /*006c*/ 	.word	0x00000000
        /*0070*/ 	.short	0x0003
        /*0072*/ 	.short	0x0018
        /*0074*/ 	.byte	0x00, 0xf5, 0x21, 0x00


	//----- nvinfo : EIATTR_KPARAM_INFO
	.align		4
.L_43:
        /*0078*/ 	.byte	0x04, 0x17
        /*007a*/ 	.short	(.L_45 - .L_44)
.L_44:
        /*007c*/ 	.word	0x00000000
        /*0080*/ 	.short	0x0002
        /*0082*/ 	.short	0x0010
        /*0084*/ 	.byte	0x00, 0xf5, 0x21, 0x00


	//----- nvinfo : EIATTR_KPARAM_INFO
	.align		4
.L_45:
        /*0088*/ 	.byte	0x04, 0x17
        /*008a*/ 	.short	(.L_47 - .L_46)
.L_46:
        /*008c*/ 	.word	0x00000000
        /*0090*/ 	.short	0x0001
        /*0092*/ 	.short	0x0008
        /*0094*/ 	.byte	0x00, 0xf5, 0x21, 0x00


	//----- nvinfo : EIATTR_KPARAM_INFO
	.align		4
.L_47:
        /*0098*/ 	.byte	0x04, 0x17
        /*009a*/ 	.short	(.L_49 - .L_48)
.L_48:
        /*009c*/ 	.word	0x00000000
        /*00a0*/ 	.short	0x0000
        /*00a2*/ 	.short	0x0000
        /*00a4*/ 	.byte	0x00, 0xf5, 0x21, 0x00


	//----- nvinfo : EIATTR_SPARSE_MMA_MASK
	.align		4
.L_49:
        /*00a8*/ 	.byte	0x03, 0x50
        /*00aa*/ 	.short	0x0000


	//----- nvinfo : EIATTR_MAXREG_COUNT
	.align		4
        /*00ac*/ 	.byte	0x03, 0x1b
        /*00ae*/ 	.short	0x00ff


	//----- nvinfo : EIATTR_MERCURY_ISA_VERSION
	.align		4
        /*00b0*/ 	.byte	0x03, 0x5f
        /*00b2*/ 	.short	0x0101


	//----- nvinfo : EIATTR_VRC_CTA_INIT_COUNT
	.align		4
        /*00b4*/ 	.byte	0x02, 0x4a
	.zero		1
	.zero		1


	//----- nvinfo : EIATTR_EXIT_INSTR_OFFSETS
	.align		4
        /*00b8*/ 	.byte	0x04, 0x1c
        /*00ba*/ 	.short	(.L_51 - .L_50)


	//   ....[0]....
.L_50:
        /*00bc*/ 	.word	0x000013b0


	//   ....[1]....
        /*00c0*/ 	.word	0x00001400


	//----- nvinfo : EIATTR_CRS_STACK_SIZE
	.align		4
.L_51:
        /*00c4*/ 	.byte	0x04, 0x1e
        /*00c6*/ 	.short	(.L_53 - .L_52)
.L_52:
        /*00c8*/ 	.word	0x00000000


	//----- nvinfo : EIATTR_CBANK_PARAM_SIZE
	.align		4
.L_53:
        /*00cc*/ 	.byte	0x03, 0x19
        /*00ce*/ 	.short	0x0050


	//----- nvinfo : EIATTR_PARAM_CBANK
	.align		4
        /*00d0*/ 	.byte	0x04, 0x0a
        /*00d2*/ 	.short	(.L_55 - .L_54)
	.align		4
.L_54:
        /*00d4*/ 	.word	index@(.nv.constant0._Z15update_velocityPfS_S_S_S_ddddd)
        /*00d8*/ 	.short	0x0380
        /*00da*/ 	.short	0x0050


	//----- nvinfo : EIATTR_SW_WAR
	.align		4
.L_55:
        /*00dc*/ 	.byte	0x04, 0x36
        /*00de*/ 	.short	(.L_57 - .L_56)
.L_56:
        /*00e0*/ 	.word	0x00000008
.L_57:


//--------------------- .nv.info._Z16pressure_poissonPfS_S_dd --------------------------
	.section	.nv.info._Z16pressure_poissonPfS_S_dd,"",@"SHT_CUDA_INFO"
	.sectionflags	@""
	.align	4


	//----- nvinfo : EIATTR_CUDA_API_VERSION
	.align		4
        /*0000*/ 	.byte	0x04, 0x37
        /*0002*/ 	.short	(.L_59 - .L_58)
.L_58:
        /*0004*/ 	.word	0x00000082


	//----- nvinfo : EIATTR_KPARAM_INFO
	.align		4
.L_59:
        /*0008*/ 	.byte	0x04, 0x17
        /*000a*/ 	.short	(.L_61 - .L_60)
.L_60:
        /*000c*/ 	.word	0x00000000
        /*0010*/ 	.short	0x0004
        /*0012*/ 	.short	0x0020
        /*0014*/ 	.byte	0x00, 0xf0, 0x21, 0x00


	//----- nvinfo : EIATTR_KPARAM_INFO
	.align		4
.L_61:
        /*0018*/ 	.byte	0x04, 0x17
        /*001a*/ 	.short	(.L_63 - .L_62)
.L_62:
        /*001c*/ 	.word	0x00000000
        /*0020*/ 	.short	0x0003
        /*0022*/ 	.short	0x0018
        /*0024*/ 	.byte	0x00, 0xf0, 0x21, 0x00


	//----- nvinfo : EIATTR_KPARAM_INFO
	.align		4
.L_63:
        /*0028*/ 	.byte	0x04, 0x17
        /*002a*/ 	.short	(.L_65 - .L_64)
.L_64:
        /*002c*/ 	.word	0x00000000
        /*0030*/ 	.short	0x0002
        /*0032*/ 	.short	0x0010
        /*0034*/ 	.byte	0x00, 0xf5, 0x21, 0x00


	//----- nvinfo : EIATTR_KPARAM_INFO
	.align		4
.L_65:
        /*0038*/ 	.byte	0x04, 0x17
        /*003a*/ 	.short	(.L_67 - .L_66)
.L_66:
        /*003c*/ 	.word	0x00000000
        /*0040*/ 	.short	0x0001
        /*0042*/ 	.short	0x0008
        /*0044*/ 	.byte	0x00, 0xf5, 0x21, 0x00


	//----- nvinfo : EIATTR_KPARAM_INFO
	.align		4
.L_67:
        /*0048*/ 	.byte	0x04, 0x17
        /*004a*/ 	.short	(.L_69 - .L_68)
.L_68:
        /*004c*/ 	.word	0x00000000
        /*0050*/ 	.short	0x0000
        /*0052*/ 	.short	0x0000
        /*0054*/ 	.byte	0x00, 0xf5, 0x21, 0x00


	//----- nvinfo : EIATTR_SPARSE_MMA_MASK
	.align		4
.L_69:
        /*0058*/ 	.byte	0x03, 0x50
        /*005a*/ 	.short	0x0000


	//----- nvinfo : EIATTR_MAXREG_COUNT
	.align		4
        /*005c*/ 	.byte	0x03, 0x1b
        /*005e*/ 	.short	0x00ff


	//----- nvinfo : EIATTR_MERCURY_ISA_VERSION
	.align		4
        /*0060*/ 	.byte	0x03, 0x5f
        /*0062*/ 	.short	0x0101


	//----- nvinfo : EIATTR_VRC_CTA_INIT_COUNT
	.align		4
        /*0064*/ 	.byte	0x02, 0x4a
	.zero		1
	.zero		1


	//----- nvinfo : EIATTR_EXIT_INSTR_OFFSETS
	.align		4
        /*0068*/ 	.byte	0x04, 0x1c
        /*006a*/ 	.short	(.L_71 - .L_70)


	//   ....[0]....
.L_70:
        /*006c*/ 	.word	0x000006e0


	//   ....[1]....
        /*0070*/ 	.word	0x00000700


	//   ....[2]....
        /*0074*/ 	.word	0x00000730


	//----- nvinfo : EIATTR_CRS_STACK_SIZE
	.align		4
.L_71:
        /*0078*/ 	.byte	0x04, 0x1e
        /*007a*/ 	.short	(.L_73 - .L_72)
.L_72:
        /*007c*/ 	.word	0x00000000


	//----- nvinfo : EIATTR_CBANK_PARAM_SIZE
	.align		4
.L_73:
        /*0080*/ 	.byte	0x03, 0x19
        /*0082*/ 	.short	0x0028


	//----- nvinfo : EIATTR_PARAM_CBANK
	.align		4
        /*0084*/ 	.byte	0x04, 0x0a
        /*0086*/ 	.short	(.L_75 - .L_74)
	.align		4
.L_74:
        /*0088*/ 	.word	index@(.nv.constant0._Z16pressure_poissonPfS_S_dd)
        /*008c*/ 	.short	0x0380
        /*008e*/ 	.short	0x0028


	//----- nvinfo : EIATTR_SW_WAR
	.align		4
.L_75:
        /*0090*/ 	.byte	0x04, 0x36
        /*0092*/ 	.short	(.L_77 - .L_76)
.L_76:
        /*0094*/ 	.word	0x00000008
.L_77:


//--------------------- .nv.info._Z9compute_bPfS_S_dddd --------------------------
	.section	.nv.info._Z9compute_bPfS_S_dddd,"",@"SHT_CUDA_INFO"
	.sectionflags	@""
	.align	4


	//----- nvinfo : EIATTR_CUDA_API_VERSION
	.align		4
        /*0000*/ 	.byte	0x04, 0x37
        /*0002*/ 	.short	(.L_79 - .L_78)
.L_78:
        /*0004*/ 	.word	0x00000082


	//----- nvinfo : EIATTR_KPARAM_INFO
	.align		4
.L_79:
        /*0008*/ 	.byte	0x04, 0x17
        /*000a*/ 	.short	(.L_81 - .L_80)
.L_80:
        /*000c*/ 	.word	0x00000000
        /*0010*/ 	.short	0x0006
        /*0012*/ 	.short	0x0030
        /*0014*/ 	.byte	0x00, 0xf0, 0x21, 0x00


	//----- nvinfo : EIATTR_KPARAM_INFO
	.align		4
.L_81:
        /*0018*/ 	.byte	0x04, 0x17
        /*001a*/ 	.short	(.L_83 - .L_82)
.L_82:
        /*001c*/ 	.word	0x00000000
        /*0020*/ 	.short	0x0005
        /*0022*/ 	.short	0x0028
        /*0024*/ 	.byte	0x00, 0xf0, 0x21, 0x00


	//----- nvinfo : EIATTR_KPARAM_INFO
	.align		4
.L_83:
        /*0028*/ 	.byte	0x04, 0x17
        /*002a*/ 	.short	(.L_85 - .L_84)
.L_84:
        /*002c*/ 	.word	0x00000000
        /*0030*/ 	.short	0x0004
        /*0032*/ 	.short	0x0020
        /*0034*/ 	.byte	0x00, 0xf0, 0x21, 0x00


	//----- nvinfo : EIATTR_KPARAM_INFO
	.align		4
.L_85:
        /*0038*/ 	.byte	0x04, 0x17
        /*003a*/ 	.short	(.L_87 - .L_86)
.L_86:
        /*003c*/ 	.word	0x00000000
        /*0040*/ 	.short	0x0003
        /*0042*/ 	.short	0x0018
        /*0044*/ 	.byte	0x00, 0xf0, 0x21, 0x00


	//----- nvinfo : EIATTR_KPARAM_INFO
	.align		4
.L_87:
        /*0048*/ 	.byte	0x04, 0x17
        /*004a*/ 	.short	(.L_89 - .L_88)
.L_88:
        /*004c*/ 	.word	0x00000000
        /*0050*/ 	.short	0x0002
        /*0052*/ 	.short	0x0010
        /*0054*/ 	.byte	0x00, 0xf5, 0x21, 0x00


	//----- nvinfo : EIATTR_KPARAM_INFO
	.align		4
.L_89:
        /*0058*/ 	.byte	0x04, 0x17
        /*005a*/ 	.short	(.L_91 - .L_90)
.L_90:
        /*005c*/ 	.word	0x00000000
        /*0060*/ 	.short	0x0001
        /*0062*/ 	.short	0x0008
        /*0064*/ 	.byte	0x00, 0xf5, 0x21, 0x00


	//----- nvinfo : EIATTR_KPARAM_INFO
	.align		4
.L_91:
        /*0068*/ 	.byte	0x04, 0x17
        /*006a*/ 	.short	(.L_93 - .L_92)
.L_92:
        /*006c*/ 	.word	0x00000000
        /*0070*/ 	.short	0x0000
        /*0072*/ 	.short	0x0000
        /*0074*/ 	.byte	0x00, 0xf5, 0x21, 0x00


	//----- nvinfo : EIATTR_SPARSE_MMA_MASK
	.align		4
.L_93:
        /*0078*/ 	.byte	0x03, 0x50
        /*007a*/ 	.short	0x0000


	//----- nvinfo : EIATTR_MAXREG_COUNT
	.align		4
        /*007c*/ 	.byte	0x03, 0x1b
        /*007e*/ 	.short	0x00ff


	//----- nvinfo : EIATTR_MERCURY_ISA_VERSION
	.align		4
        /*0080*/ 	.byte	0x03, 0x5f
        /*0082*/ 	.short	0x0101


	//----- nvinfo : EIATTR_VRC_CTA_INIT_COUNT
	.align		4
        /*0084*/ 	.byte	0x02, 0x4a
	.zero		1
	.zero		1


	//----- nvinfo : EIATTR_EXIT_INSTR_OFFSETS
	.align		4
        /*0088*/ 	.byte	0x04, 0x1c
        /*008a*/ 	.short	(.L_95 - .L_94)


	//   ....[0]....
.L_94:
        /*008c*/ 	.word	0x000000c0


	//   ....[1]....
        /*0090*/ 	.word	0x00000ee0


	//----- nvinfo : EIATTR_CRS_STACK_SIZE
	.align		4
.L_95:
        /*0094*/ 	.byte	0x04, 0x1e
        /*0096*/ 	.short	(.L_97 - .L_96)
.L_96:
        /*0098*/ 	.word	0x00000000


	//----- nvinfo : EIATTR_CBANK_PARAM_SIZE
	.align		4
.L_97:
        /*009c*/ 	.byte	0x03, 0x19
        /*009e*/ 	.short	0x0038


	//----- nvinfo : EIATTR_PARAM_CBANK
	.align		4
        /*00a0*/ 	.byte	0x04, 0x0a
        /*00a2*/ 	.short	(.L_99 - .L_98)
	.align		4
.L_98:
        /*00a4*/ 	.word	index@(.nv.constant0._Z9compute_bPfS_S_dddd)
        /*00a8*/ 	.short	0x0380
        /*00aa*/ 	.short	0x0038


	//----- nvinfo : EIATTR_SW_WAR
	.align		4
.L_99:
        /*00ac*/ 	.byte	0x04, 0x36
        /*00ae*/ 	.short	(.L_101 - .L_100)
.L_100:
        /*00b0*/ 	.word	0x00000008
.L_101:


//--------------------- .nv.callgraph             --------------------------
	.section	.nv.callgraph,"",@"SHT_CUDA_CALLGRAPH"
	.align	4
	.sectionentsize	8
	.align		4
        /*0000*/ 	.word	0x00000000
	.align		4
        /*0004*/ 	.word	0xffffffff
	.align		4
        /*0008*/ 	.word	0x00000000
	.align		4
        /*000c*/ 	.word	0xfffffffe
	.align		4
        /*0010*/ 	.word	0x00000000
	.align		4
        /*0014*/ 	.word	0xfffffffd
	.align		4
        /*0018*/ 	.word	0x00000000
	.align		4
        /*001c*/ 	.word	0xfffffffc


//--------------------- .text._Z15update_velocityPfS_S_S_S_ddddd --------------------------
	.section	.text._Z15update_velocityPfS_S_S_S_ddddd,"ax",@progbits
	.align	128
        .global         _Z15update_velocityPfS_S_S_S_ddddd
        .type           _Z15update_velocityPfS_S_S_S_ddddd,@function
        .size           _Z15update_velocityPfS_S_S_S_ddddd,(.L_x_60 - _Z15update_velocityPfS_S_S_S_ddddd)
        .other          _Z15update_velocityPfS_S_S_S_ddddd,@"STO_CUDA_ENTRY STV_DEFAULT"
_Z15update_velocityPfS_S_S_S_ddddd:
.text._Z15update_velocityPfS_S_S_S_ddddd:
[----:B------:R-:W-:Y:S01]  /*0000*/  LDC R1, c[0x0][0x37c] ;  /* 0x0000df00ff017b82 */ /* 0x000fe20000000800 */
[----:B------:R-:W0:Y:S07]  /*0010*/  S2R R3, SR_TID.X ;  /* 0x0000000000037919 */ /* 0x000e2e0000002100 */
[----:B------:R-:W1:Y:S01]  /*0020*/  LDC R7, c[0x0][0x364] ;  /* 0x0000d900ff077b82 */ /* 0x000e620000000800 */
[----:B------:R-:W-:Y:S01]  /*0030*/  BSSY.RECONVERGENT B0, `(.L_x_0) ;  /* 0x000012c000007945 */ /* 0x000fe20003800200 */
[----:B------:R-:W1:Y:S06]  /*0040*/  S2R R0, SR_TID.Y ;  /* 0x0000000000007919 */ /* 0x000e6c0000002200 */
[----:B------:R-:W0:Y:S08]  /*0050*/  S2UR UR5, SR_CTAID.X ;  /* 0x00000000000579c3 */ /* 0x000e300000002500 */
[----:B------:R-:W0:Y:S08]  /*0060*/  LDC R6, c[0x0][0x360] ;  /* 0x0000d800ff067b82 */ /* 0x000e300000000800 */
[----:B------:R-:W1:Y:S01]  /*0070*/  S2UR UR4, SR_CTAID.Y ;  /* 0x00000000000479c3 */ /* 0x000e620000002600 */
[----:B0-----:R-:W-:-:S02]  /*0080*/  IMAD R6, R6, UR5, R3 ;  /* 0x0000000506067c24 */ /* 0x001fc4000f8e0203 */
[----:B-1----:R-:W-:Y:S01]  /*0090*/  IMAD R7, R7, UR4, R0 ;  /* 0x0000000407077c24 */ /* 0x002fe2000f8e0200 */
[----:B------:R-:W0:Y:S01]  /*00a0*/  LDCU.64 UR4, c[0x0][0x358] ;  /* 0x00006b00ff0477ac */ /* 0x000e220008000a00 */
[----:B------:R-:W-:Y:S02]  /*00b0*/  VIADD R0, R6, 0xffffffff ;  /* 0xffffffff06007836 */ /* 0x000fe40000000000 */
[----:B------:R-:W-:-:S03]  /*00c0*/  IMAD R8, R7, 0x29, R6 ;  /* 0x0000002907087824 */ /* 0x000fc600078e0206 */
[----:B------:R-:W-:-:S04]  /*00d0*/  VIADDMNMX.U32 R0, R7, 0xffffffff, R0, !PT ;  /* 0xffffffff07007846 */ /* 0x000fc80007800000 */
[----:B------:R-:W-:-:S13]  /*00e0*/  ISETP.GT.U32.AND P0, PT, R0, 0x26, PT ;  /* 0x000000260000780c */ /* 0x000fda0003f04070 */
[----:B0-----:R-:W-:Y:S05]  /*00f0*/  @P0 BRA `(.L_x_1) ;  /* 0x00000010007c0947 */ /* 0x001fea0003800000 */
[----:B------:R-:W0:Y:S01]  /*0100*/  LDC.64 R26, c[0x0][0x390] ;  /* 0x0000e400ff1a7b82 */ /* 0x000e220000000a00 */
[----:B------:R-:W1:Y:S07]  /*0110*/  LDCU UR8, c[0x0][0x3b4] ;  /* 0x00007680ff0877ac */ /* 0x000e6e0008000800 */
[----:B------:R-:W2:Y:S01]  /*0120*/  LDC.64 R10, c[0x0][0x3b0] ;  /* 0x0000ec00ff0a7b82 */ /* 0x000ea20000000a00 */
[----:B------:R-:W-:Y:S01]  /*0130*/  IMAD.MOV.U32 R2, RZ, RZ, 0x1 ;  /* 0x00000001ff027424 */ /* 0x000fe200078e00ff */
[----:B------:R-:W3:Y:S01]  /*0140*/  LDCU.64 UR6, c[0x0][0x3a8] ;  /* 0x00007500ff0677ac */ /* 0x000ee20008000a00 */
[----:B0-----:R-:W-:-:S05]  /*0150*/  IMAD.WIDE.U32 R26, R8, 0x4, R26 ;  /* 0x00000004081a7825 */ /* 0x001fca00078e001a */
[----:B------:R-:W4:Y:S01]  /*0160*/  LDG.E R35, desc[UR4][R26.64] ;  /* 0x000000041a237981 */ /* 0x000f22000c1e1900 */
[----:B-1----:R-:W2:Y:S01]  /*0170*/  MUFU.RCP64H R3, UR8 ;  /* 0x0000000800037d08 */ /* 0x002ea20008001800 */
[----:B------:R-:W-:Y:S01]  /*0180*/  BSSY.RECONVERGENT B1, `(.L_x_2) ;  /* 0x0000015000017945 */ /* 0x000fe20003800200 */
[----:B--2---:R-:W-:-:S08]  /*0190*/  DFMA R4, R2, -R10, 1 ;  /* 0x3ff000000204742b */ /* 0x004fd0000000080a */
[----:B------:R-:W-:-:S08]  /*01a0*/  DFMA R4, R4, R4, R4 ;  /* 0x000000040404722b */ /* 0x000fd00000000004 */
[----:B------:R-:W-:-:S08]  /*01b0*/  DFMA R4, R2, R4, R2 ;  /* 0x000000040204722b */ /* 0x000fd00000000002 */
[----:B------:R-:W-:-:S08]  /*01c0*/  DFMA R2, R4, -R10, 1 ;  /* 0x3ff000000402742b */ /* 0x000fd0000000080a */
[----:B------:R-:W-:Y:S01]  /*01d0*/  DFMA R2, R4, R2, R4 ;  /* 0x000000020402722b */ /* 0x000fe20000000004 */
[----:B----4-:R-:W3:Y:S02]  /*01e0*/  F2F.F64.F32 R18, R35 ;  /* 0x0000002300127310 */ /* 0x010ee40000201800 */
[----:B---3--:R-:W-:-:S08]  /*01f0*/  DMUL R16, R18, UR6 ;  /* 0x0000000612107c28 */ /* 0x008fd00008000000 */
[----:B------:R-:W-:Y:S02]  /*0200*/  DMUL R12, R16, R2 ;  /* 0x00000002100c7228 */ /* 0x000fe40000000000 */
[----:B------:R-:W-:-:S06]  /*0210*/  FSETP.GEU.AND P1, PT, |R17|, 6.5827683646048100446e-37, PT ;  /* 0x036000001100780b */ /* 0x000fcc0003f2e200 */
[----:B------:R-:W-:-:S08]  /*0220*/  DFMA R4, R12, -R10, R16 ;  /* 0x8000000a0c04722b */ /* 0x000fd00000000010 */
[----:B------:R-:W-:-:S10]  /*0230*/  DFMA R12, R2, R4, R12 ;  /* 0x00000004020c722b */ /* 0x000fd4000000000c */
[----:B------:R-:W-:-:S05]  /*0240*/  FFMA R0, RZ, UR8, R13 ;  /* 0x00000008ff007c23 */ /* 0x000fca000800000d */
[----:B------:R-:W-:-:S13]  /*0250*/  FSETP.GT.AND P0, PT, |R0|, 1.469367938527859385e-39, PT ;  /* 0x001000000000780b */ /* 0x000fda0003f04200 */
[----:B------:R-:W-:Y:S05]  /*0260*/  @P0 BRA P1, `(.L_x_3) ;  /* 0x0000000000180947 */ /* 0x000fea0000800000 */
[----:B------:R-:W0:Y:S01]  /*0270*/  LDCU.64 UR6, c[0x0][0x3b0] ;  /* 0x00007600ff0677ac */ /* 0x000e220008000a00 */
[----:B------:R-:W-:Y:S01]  /*0280*/  MOV R0, 0x2c0 ;  /* 0x000002c000007802 */ /* 0x000fe20000000f00 */
[----:B0-----:R-:W-:Y:S01]  /*0290*/  IMAD.U32 R12, RZ, RZ, UR6 ;  /* 0x00000006ff0c7e24 */ /* 0x001fe2000f8e00ff */
[----:B------:R-:W-:-:S07]  /*02a0*/  MOV R13, UR7 ;  /* 0x00000007000d7c02 */ /* 0x000fce0008000f00 */
[----:B------:R-:W-:Y:S05]  /*02b0*/  CALL.REL.NOINC `($__internal_0_$__cuda_sm20_div_rn_f64_full) ;  /* 0x0000001000547944 */ /* 0x000fea0003c00000 */
[----:B------:R-:W-:-:S07]  /*02c0*/  IMAD.MOV.U32 R13, RZ, RZ, R11 ;  /* 0x000000ffff0d7224 */ /* 0x000fce00078e000b */
.L_x_3:
[----:B------:R-:W-:Y:S05]  /*02d0*/  BSYNC.RECONVERGENT B1 ;  /* 0x0000000000017941 */ /* 0x000fea0003800200 */
.L_x_2:
[----:B------:R-:W0:Y:S01]  /*02e0*/  LDC.64 R24, c[0x0][0x398] ;  /* 0x0000e600ff187b82 */ /* 0x000e220000000a00 */
[----:B------:R-:W2:Y:S01]  /*02f0*/  LDG.E R9, desc[UR4][R26.64+-0x4] ;  /* 0xfffffc041a097981 */ /* 0x000ea2000c1e1900 */
[----:B------:R-:W1:Y:S06]  /*0300*/  LDCU UR6, c[0x0][0x3bc] ;  /* 0x00007780ff0677ac */ /* 0x000e6c0008000800 */
[----:B------:R-:W3:Y:S01]  /*0310*/  LDC.64 R2, c[0x0][0x3b8] ;  /* 0x0000ee00ff027b82 */ /* 0x000ee20000000a00 */
[----:B------:R-:W-:Y:S01]  /*0320*/  IMAD.MOV.U32 R4, RZ, RZ, 0x1 ;  /* 0x00000001ff047424 */ /* 0x000fe200078e00ff */
[----:B------:R-:W4:Y:S01]  /*0330*/  LDCU.64 UR8, c[0x0][0x3a8] ;  /* 0x00007500ff0877ac */ /* 0x000f220008000a00 */
[----:B0-----:R-:W-:-:S05]  /*0340*/  IMAD.WIDE.U32 R24, R8, 0x4, R24 ;  /* 0x0000000408187825 */ /* 0x001fca00078e0018 */
[----:B------:R-:W5:Y:S01]  /*0350*/  LDG.E R14, desc[UR4][R24.64] ;  /* 0x00000004180e7981 */ /* 0x000f62000c1e1900 */
[----:B-1----:R-:W3:Y:S02]  /*0360*/  MUFU.RCP64H R5, UR6 ;  /* 0x0000000600057d08 */ /* 0x002ee40008001800 */
[----:B---3--:R-:W-:-:S08]  /*0370*/  DFMA R10, R4, -R2, 1 ;  /* 0x3ff00000040a742b */ /* 0x008fd00000000802 */
[----:B------:R-:W-:-:S08]  /*0380*/  DFMA R10, R10, R10, R10 ;  /* 0x0000000a0a0a722b */ /* 0x000fd0000000000a */
[----:B------:R-:W-:-:S08]  /*0390*/  DFMA R10, R4, R10, R4 ;  /* 0x0000000a040a722b */ /* 0x000fd00000000004 */
[----:B------:R-:W-:-:S08]  /*03a0*/  DFMA R4, R10, -R2, 1 ;  /* 0x3ff000000a04742b */ /* 0x000fd00000000802 */
[----:B------:R-:W-:Y:S01]  /*03b0*/  DFMA R4, R10, R4, R10 ;  /* 0x000000040a04722b */ /* 0x000fe2000000000a */
[----:B------:R-:W-:Y:S01]  /*03c0*/  BSSY.RECONVERGENT B1, `(.L_x_4) ;  /* 0x0000014000017945 */ /* 0x000fe20003800200 */
[----:B-----5:R-:W4:Y:S02]  /*03d0*/  F2F.F64.F32 R16, R14 ;  /* 0x0000000e00107310 */ /* 0x020f240000201800 */
[----:B----4-:R-:W-:-:S08]  /*03e0*/  DMUL R16, R16, UR8 ;  /* 0x0000000810107c28 */ /* 0x010fd00008000000 */
[----:B------:R-:W-:-:S08]  /*03f0*/  DMUL R10, R16, R4 ;  /* 0x00000004100a7228 */ /* 0x000fd00000000000 */
[----:B------:R-:W-:-:S08]  /*0400*/  DFMA R2, R10, -R2, R16 ;  /* 0x800000020a02722b */ /* 0x000fd00000000010 */
[----:B------:R-:W-:Y:S01]  /*0410*/  DFMA R2, R4, R2, R10 ;  /* 0x000000020402722b */ /* 0x000fe2000000000a */
[----:B--2---:R-:W-:Y:S01]  /*0420*/  FADD R0, R35, -R9 ;  /* 0x8000000923007221 */ /* 0x004fe20000000000 */
[----:B------:R-:W-:-:S03]  /*0430*/  FSETP.GEU.AND P1, PT, |R17|, 6.5827683646048100446e-37, PT ;  /* 0x036000001100780b */ /* 0x000fc60003f2e200 */
[----:B------:R-:W0:Y:S05]  /*0440*/  F2F.F64.F32 R4, R0 ;  /* 0x0000000000047310 */ /* 0x000e2a0000201800 */
[----:B------:R-:W-:-:S05]  /*0450*/  FFMA R10, RZ, UR6, R3 ;  /* 0x00000006ff0a7c23 */ /* 0x000fca0008000003 */
[----:B------:R-:W-:Y:S01]  /*0460*/  FSETP.GT.AND P0, PT, |R10|, 1.469367938527859385e-39, PT ;  /* 0x001000000a00780b */ /* 0x000fe20003f04200 */
[----:B0-----:R-:W-:-:S12]  /*0470*/  DFMA R18, R4, -R12, R18 ;  /* 0x8000000c0412722b */ /* 0x001fd80000000012 */
[----:B------:R-:W-:Y:S05]  /*0480*/  @P0 BRA P1, `(.L_x_5) ;  /* 0x00000000001c0947 */ /* 0x000fea0000800000 */
[----:B------:R-:W0:Y:S01]  /*0490*/  LDCU.64 UR6, c[0x0][0x3b8] ;  /* 0x00007700ff0677ac */ /* 0x000e220008000a00 */
[----:B------:R-:W-:Y:S01]  /*04a0*/  MOV R0, 0x4e0 ;  /* 0x000004e000007802 */ /* 0x000fe20000000f00 */
[----:B0-----:R-:W-:Y:S01]  /*04b0*/  IMAD.U32 R12, RZ, RZ, UR6 ;  /* 0x00000006ff0c7e24 */ /* 0x001fe2000f8e00ff */
[----:B------:R-:W-:-:S07]  /*04c0*/  MOV R13, UR7 ;  /* 0x00000007000d7c02 */ /* 0x000fce0008000f00 */
[----:B------:R-:W-:Y:S05]  /*04d0*/  CALL.REL.NOINC `($__internal_0_$__cuda_sm20_div_rn_f64_full) ;  /* 0x0000000c00cc7944 */ /* 0x000fea0003c00000 */
[----:B------:R-:W-:Y:S02]  /*04e0*/  IMAD.MOV.U32 R2, RZ, RZ, R12 ;  /* 0x000000ffff027224 */ /* 0x000fe400078e000c */
[----:B------:R-:W-:-:S07]  /*04f0*/  IMAD.MOV.U32 R3, RZ, RZ, R11 ;  /* 0x000000ffff037224 */ /* 0x000fce00078e000b */
.L_x_5:
[----:B------:R-:W-:Y:S05]  /*0500*/  BSYNC.RECONVERGENT B1 ;  /* 0x0000000000017941 */ /* 0x000fea0003800200 */
.L_x_4:
[----:B------:R-:W2:Y:S01]  /*0510*/  LDG.E R10, desc[UR4][R26.64+-0xa4] ;  /* 0xffff5c041a0a7981 */ /* 0x000ea2000c1e1900 */
[----:B------:R-:W0:Y:S01]  /*0520*/  LDC.64 R22, c[0x0][0x3c0] ;  /* 0x0000f000ff167b82 */ /* 0x000e220000000a00 */
[----:B------:R-:W1:Y:S01]  /*0530*/  LDCU.64 UR6, c[0x0][0x3b0] ;  /* 0x00007600ff0677ac */ /* 0x000e620008000a00 */
[----:B------:R-:W-:-:S06]  /*0540*/  IMAD.MOV.U32 R12, RZ, RZ, 0x1 ;  /* 0x00000001ff0c7424 */ /* 0x000fcc00078e00ff */
[----:B------:R-:W3:Y:S01]  /*0550*/  LDC R20, c[0x0][0x3ac] ;  /* 0x0000eb00ff147b82 */ /* 0x000ee20000000800 */
[----:B0-----:R-:W-:-:S08]  /*0560*/  DADD R22, R22, R22 ;  /* 0x0000000016167229 */ /* 0x001fd00000000016 */
[----:B-1----:R-:W-:Y:S01]  /*0570*/  DMUL R4, R22, UR6 ;  /* 0x0000000616047c28 */ /* 0x002fe20008000000 */
[----:B------:R-:W0:Y:S01]  /*0580*/  LDCU.64 UR6, c[0x0][0x3a8] ;  /* 0x00007500ff0677ac */ /* 0x000e220008000a00 */
[----:B---3--:R-:W-:-:S04]  /*0590*/  FSETP.GEU.AND P1, PT, |R20|, 6.5827683646048100446e-37, PT ;  /* 0x036000001400780b */ /* 0x008fc80003f2e200 */
[----:B------:R-:W1:Y:S02]  /*05a0*/  MUFU.RCP64H R13, R5 ;  /* 0x00000005000d7308 */ /* 0x000e640000001800 */
[----:B-1----:R-:W-:-:S08]  /*05b0*/  DFMA R14, -R4, R12, 1 ;  /* 0x3ff00000040e742b */ /* 0x002fd0000000010c */
[----:B------:R-:W-:-:S08]  /*05c0*/  DFMA R14, R14, R14, R14 ;  /* 0x0000000e0e0e722b */ /* 0x000fd0000000000e */
[----:B------:R-:W-:-:S08]  /*05d0*/  DFMA R14, R12, R14, R12 ;  /* 0x0000000e0c0e722b */ /* 0x000fd0000000000c */
[----:B------:R-:W-:-:S08]  /*05e0*/  DFMA R12, -R4, R14, 1 ;  /* 0x3ff00000040c742b */ /* 0x000fd0000000010e */
[----:B------:R-:W-:-:S08]  /*05f0*/  DFMA R12, R14, R12, R14 ;  /* 0x0000000c0e0c722b */ /* 0x000fd0000000000e */
[----:B0-----:R-:W-:-:S08]  /*0600*/  DMUL R14, R12, UR6 ;  /* 0x000000060c0e7c28 */ /* 0x001fd00008000000 */
[----:B------:R-:W-:-:S08]  /*0610*/  DFMA R16, -R4, R14, UR6 ;  /* 0x0000000604107e2b */ /* 0x000fd0000800010e */
[----:B------:R-:W-:-:S10]  /*0620*/  DFMA R12, R12, R16, R14 ;  /* 0x000000100c0c722b */ /* 0x000fd4000000000e */
[----:B------:R-:W-:-:S05]  /*0630*/  FFMA R11, RZ, R5, R13 ;  /* 0x00000005ff0b7223 */ /* 0x000fca000000000d */
[----:B------:R-:W-:Y:S01]  /*0640*/  FSETP.GT.AND P0, PT, |R11|, 1.469367938527859385e-39, PT ;  /* 0x001000000b00780b */ /* 0x000fe20003f04200 */
[----:B--2---:R-:W-:-:S04]  /*0650*/  FADD R0, R35, -R10 ;  /* 0x8000000a23007221 */ /* 0x004fc80000000000 */
[----:B------:R-:W0:Y:S02]  /*0660*/  F2F.F64.F32 R14, R0 ;  /* 0x00000000000e7310 */ /* 0x000e240000201800 */
[----:B0-----:R-:W-:-:S06]  /*0670*/  DFMA R18, R14, -R2, R18 ;  /* 0x800000020e12722b */ /* 0x001fcc0000000012 */
[----:B------:R-:W-:Y:S05]  /*0680*/  @P0 BRA P1, `(.L_x_6) ;  /* 0x0000000000200947 */ /* 0x000fea0000800000 */
[----:B------:R-:W0:Y:S01]  /*0690*/  LDCU.64 UR6, c[0x0][0x3a8] ;  /* 0x00007500ff0677ac */ /* 0x000e220008000a00 */
[----:B------:R-:W-:Y:S01]  /*06a0*/  MOV R12, R4 ;  /* 0x00000004000c7202 */ /* 0x000fe20000000f00 */
[----:B------:R-:W-:Y:S01]  /*06b0*/  IMAD.MOV.U32 R13, RZ, RZ, R5 ;  /* 0x000000ffff0d7224 */ /* 0x000fe200078e0005 */
[----:B------:R-:W-:Y:S01]  /*06c0*/  MOV R0, 0x700 ;  /* 0x0000070000007802 */ /* 0x000fe20000000f00 */
[----:B0-----:R-:W-:Y:S02]  /*06d0*/  IMAD.U32 R16, RZ, RZ, UR6 ;  /* 0x00000006ff107e24 */ /* 0x001fe4000f8e00ff */
[----:B------:R-:W-:-:S07]  /*06e0*/  IMAD.U32 R17, RZ, RZ, UR7 ;  /* 0x00000007ff117e24 */ /* 0x000fce000f8e00ff */
[----:B------:R-:W-:Y:S05]  /*06f0*/  CALL.REL.NOINC `($__internal_0_$__cuda_sm20_div_rn_f64_full) ;  /* 0x0000000c00447944 */ /* 0x000fea0003c00000 */
[----:B------:R-:W-:-:S07]  /*0700*/  MOV R13, R11 ;  /* 0x0000000b000d7202 */ /* 0x000fce0000000f00 */
.L_x_6:
[----:B------:R-:W0:Y:S08]  /*0710*/  LDC.64 R20, c[0x0][0x3a0] ;  /* 0x0000e800ff147b82 */ /* 0x000e300000000a00 */
[----:B------:R-:W1:Y:S01]  /*0720*/  LDC.64 R2, c[0x0][0x3b0] ;  /* 0x0000ec00ff027b82 */ /* 0x000e620000000a00 */
[----:B------:R-:W-:-:S07]  /*0730*/  IMAD.MOV.U32 R4, RZ, RZ, 0x1 ;  /* 0x00000001ff047424 */ /* 0x000fce00078e00ff */
[----:B------:R-:W2:Y:S01]  /*0740*/  LDC.64 R16, c[0x0][0x3a8] ;  /* 0x0000ea00ff107b82 */ /* 0x000ea20000000a00 */
[----:B0-----:R-:W-:-:S07]  /*0750*/  IMAD.WIDE.U32 R20, R8, 0x4, R20 ;  /* 0x0000000408147825 */ /* 0x001fce00078e0014 */
[----:B------:R-:W0:Y:S01]  /*0760*/  LDC R28, c[0x0][0x3ac] ;  /* 0x0000eb00ff1c7b82 */ /* 0x000e220000000800 */
[----:B------:R-:W3:Y:S04]  /*0770*/  LDG.E R0, desc[UR4][R20.64+0x4] ;  /* 0x0000040414007981 */ /* 0x000ee8000c1e1900 */
[----:B------:R-:W3:Y:S01]  /*0780*/  LDG.E R11, desc[UR4][R20.64] ;  /* 0x00000004140b7981 */ /* 0x000ee2000c1e1900 */
[----:B-1----:R-:W-:-:S06]  /*0790*/  DMUL R2, R2, R2 ;  /* 0x0000000202027228 */ /* 0x002fcc0000000000 */
[----:B------:R-:W1:Y:S01]  /*07a0*/  MUFU.RCP64H R5, R3 ;  /* 0x0000000300057308 */ /* 0x000e620000001800 */
[----:B0-----:R-:W-:Y:S01]  /*07b0*/  FSETP.GEU.AND P1, PT, |R28|, 6.5827683646048100446e-37, PT ;  /* 0x036000001c00780b */ /* 0x001fe20003f2e200 */
[----:B-1----:R-:W-:-:S08]  /*07c0*/  DFMA R14, -R2, R4, 1 ;  /* 0x3ff00000020e742b */ /* 0x002fd00000000104 */
[----:B------:R-:W-:-:S08]  /*07d0*/  DFMA R14, R14, R14, R14 ;  /* 0x0000000e0e0e722b */ /* 0x000fd0000000000e */
[----:B------:R-:W-:-:S08]  /*07e0*/  DFMA R14, R4, R14, R4 ;  /* 0x0000000e040e722b */ /* 0x000fd00000000004 */
[----:B------:R-:W-:-:S08]  /*07f0*/  DFMA R4, -R2, R14, 1 ;  /* 0x3ff000000204742b */ /* 0x000fd0000000010e */
[----:B------:R-:W-:-:S08]  /*0800*/  DFMA R14, R14, R4, R14 ;  /* 0x000000040e0e722b */ /* 0x000fd0000000000e */
[----:B--2---:R-:W-:-:S08]  /*0810*/  DMUL R4, R14, R16 ;  /* 0x000000100e047228 */ /* 0x004fd00000000000 */
[----:B------:R-:W-:-:S08]  /*0820*/  DFMA R16, -R2, R4, R16 ;  /* 0x000000040210722b */ /* 0x000fd00000000110 */
[----:B------:R-:W-:Y:S01]  /*0830*/  DFMA R4, R14, R16, R4 ;  /* 0x000000100e04722b */ /* 0x000fe20000000004 */
[----:B---3--:R-:W-:-:S09]  /*0840*/  FADD R0, R0, -R11 ;  /* 0x8000000b00007221 */ /* 0x008fd20000000000 */
[----:B------:R-:W-:Y:S01]  /*0850*/  FFMA R11, RZ, R3, R5 ;  /* 0x00000003ff0b7223 */ /* 0x000fe20000000005 */
[----:B------:R-:W0:Y:S04]  /*0860*/  F2F.F64.F32 R14, R0 ;  /* 0x00000000000e7310 */ /* 0x000e280000201800 */
[----:B------:R-:W-:Y:S01]  /*0870*/  FSETP.GT.AND P0, PT, |R11|, 1.469367938527859385e-39, PT ;  /* 0x001000000b00780b */ /* 0x000fe20003f04200 */
[----:B0-----:R-:W-:-:S12]  /*0880*/  DFMA R18, R14, -R12, R18 ;  /* 0x8000000c0e12722b */ /* 0x001fd80000000012 */
[----:B------:R-:W-:Y:S05]  /*0890*/  @P0 BRA P1, `(.L_x_7) ;  /* 0x0000000000240947 */ /* 0x000fea0000800000 */
[----:B------:R-:W0:Y:S01]  /*08a0*/  LDCU.64 UR6, c[0x0][0x3a8] ;  /* 0x00007500ff0677ac */ /* 0x000e220008000a00 */
[----:B------:R-:W-:Y:S01]  /*08b0*/  IMAD.MOV.U32 R12, RZ, RZ, R2 ;  /* 0x000000ffff0c7224 */ /* 0x000fe200078e0002 */
[----:B------:R-:W-:Y:S01]  /*08c0*/  MOV R0, 0x910 ;  /* 0x0000091000007802 */ /* 0x000fe20000000f00 */
[----:B------:R-:W-:Y:S01]  /*08d0*/  IMAD.MOV.U32 R13, RZ, RZ, R3 ;  /* 0x000000ffff0d7224 */ /* 0x000fe200078e0003 */
[----:B0-----:R-:W-:Y:S01]  /*08e0*/  MOV R16, UR6 ;  /* 0x0000000600107c02 */ /* 0x001fe20008000f00 */
[----:B------:R-:W-:-:S07]  /*08f0*/  IMAD.U32 R17, RZ, RZ, UR7 ;  /* 0x00000007ff117e24 */ /* 0x000fce000f8e00ff */
[----:B------:R-:W-:Y:S05]  /*0900*/  CALL.REL.NOINC `($__internal_0_$__cuda_sm20_div_rn_f64_full) ;  /* 0x0000000800c07944 */ /* 0x000fea0003c00000 */
[----:B------:R-:W-:Y:S02]  /*0910*/  IMAD.MOV.U32 R4, RZ, RZ, R12 ;  /* 0x000000ffff047224 */ /* 0x000fe400078e000c */
[----:B------:R-:W-:-:S07]  /*0920*/  IMAD.MOV.U32 R5, RZ, RZ, R11 ;  /* 0x000000ffff057224 */ /* 0x000fce00078e000b */
.L_x_7:
[----:B------:R-:W2:Y:S01]  /*0930*/  LDG.E R0, desc[UR4][R26.64+0x4] ;  /* 0x000004041a007981 */ /* 0x000ea2000c1e1900 */
[----:B------:R-:W0:Y:S01]  /*0940*/  LDC.64 R12, c[0x0][0x3b8] ;  /* 0x0000ee00ff0c7b82 */ /* 0x000e220000000a00 */
[----:B------:R-:W-:Y:S01]  /*0950*/  MOV R2, 0x1 ;  /* 0x0000000100027802 */ /* 0x000fe20000000f00 */
[----:B------:R-:W1:Y:S01]  /*0960*/  LDCU.64 UR6, c[0x0][0x3a8] ;  /* 0x00007500ff0677ac */ /* 0x000e620008000a00 */
[----:B------:R-:W-:-:S05]  /*0970*/  FADD R35, R35, R35 ;  /* 0x0000002323237221 */ /* 0x000fca0000000000 */
[----:B------:R-:W3:Y:S01]  /*0980*/  LDC R11, c[0x0][0x3ac] ;  /* 0x0000eb00ff0b7b82 */ /* 0x000ee20000000800 */
[----:B0-----:R-:W-:-:S06]  /*0990*/  DMUL R12, R12, R12 ;  /* 0x0000000c0c0c7228 */ /* 0x001fcc0000000000 */
[----:B------:R-:W0:Y:S01]  /*09a0*/  MUFU.RCP64H R3, R13 ;  /* 0x0000000d00037308 */ /* 0x000e220000001800 */
[----:B---3--:R-:W-:Y:S01]  /*09b0*/  FSETP.GEU.AND P1, PT, |R11|, 6.5827683646048100446e-37, PT ;  /* 0x036000000b00780b */ /* 0x008fe20003f2e200 */
[----:B0-----:R-:W-:-:S08]  /*09c0*/  DFMA R14, -R12, R2, 1 ;  /* 0x3ff000000c0e742b */ /* 0x001fd00000000102 */
[----:B------:R-:W-:-:S08]  /*09d0*/  DFMA R14, R14, R14, R14 ;  /* 0x0000000e0e0e722b */ /* 0x000fd0000000000e */
[----:B------:R-:W-:-:S08]  /*09e0*/  DFMA R14, R2, R14, R2 ;  /* 0x0000000e020e722b */ /* 0x000fd00000000002 */
[----:B------:R-:W-:-:S08]  /*09f0*/  DFMA R2, -R12, R14, 1 ;  /* 0x3ff000000c02742b */ /* 0x000fd0000000010e */
[----:B------:R-:W-:-:S08]  /*0a00*/  DFMA R2, R14, R2, R14 ;  /* 0x000000020e02722b */ /* 0x000fd0000000000e */
[----:B-1----:R-:W-:-:S08]  /*0a10*/  DMUL R14, R2, UR6 ;  /* 0x00000006020e7c28 */ /* 0x002fd00008000000 */
[----:B------:R-:W-:-:S08]  /*0a20*/  DFMA R16, -R12, R14, UR6 ;  /* 0x000000060c107e2b */ /* 0x000fd0000800010e */
[----:B------:R-:W-:Y:S01]  /*0a30*/  DFMA R2, R2, R16, R14 ;  /* 0x000000100202722b */ /* 0x000fe2000000000e */
[----:B--2---:R-:W-:-:S04]  /*0a40*/  FADD R0, R0, -R35 ;  /* 0x8000002300007221 */ /* 0x004fc80000000000 */
[----:B------:R-:W-:-:S05]  /*0a50*/  FADD R0, R9, R0 ;  /* 0x0000000009007221 */ /* 0x000fca0000000000 */
[----:B------:R-:W-:Y:S01]  /*0a60*/  FFMA R9, RZ, R13, R3 ;  /* 0x0000000dff097223 */ /* 0x000fe20000000003 */
[----:B------:R0:W1:Y:S04]  /*0a70*/  F2F.F64.F32 R38, R0 ;  /* 0x0000000000267310 */ /* 0x0000680000201800 */
[----:B------:R-:W-:-:S13]  /*0a80*/  FSETP.GT.AND P0, PT, |R9|, 1.469367938527859385e-39, PT ;  /* 0x001000000900780b */ /* 0x000fda0003f04200 */
[----:B01----:R-:W-:Y:S05]  /*0a90*/  @P0 BRA P1, `(.L_x_8) ;  /* 0x00000000001c0947 */ /* 0x003fea0000800000 */
[----:B------:R-:W0:Y:S01]  /*0aa0*/  LDCU.64 UR6, c[0x0][0x3a8] ;  /* 0x00007500ff0677ac */ /* 0x000e220008000a00 */
[----:B------:R-:W-:Y:S01]  /*0ab0*/  MOV R0, 0xaf0 ;  /* 0x00000af000007802 */ /* 0x000fe20000000f00 */
[----:B0-----:R-:W-:Y:S02]  /*0ac0*/  IMAD.U32 R16, RZ, RZ, UR6 ;  /* 0x00000006ff107e24 */ /* 0x001fe4000f8e00ff */
[----:B------:R-:W-:-:S07]  /*0ad0*/  IMAD.U32 R17, RZ, RZ, UR7 ;  /* 0x00000007ff117e24 */ /* 0x000fce000f8e00ff */
[----:B------:R-:W-:Y:S05]  /*0ae0*/  CALL.REL.NOINC `($__internal_0_$__cuda_sm20_div_rn_f64_full) ;  /* 0x0000000800487944 */ /* 0x000fea0003c00000 */
[----:B------:R-:W-:Y:S01]  /*0af0*/  IMAD.MOV.U32 R2, RZ, RZ, R12 ;  /* 0x000000ffff027224 */ /* 0x000fe200078e000c */
[----:B------:R-:W-:-:S07]  /*0b00*/  MOV R3, R11 ;  /* 0x0000000b00037202 */ /* 0x000fce0000000f00 */
.L_x_8:
[----:B------:R-:W2:Y:S01]  /*0b10*/  LDG.E R0, desc[UR4][R26.64+0xa4] ;  /* 0x0000a4041a007981 */ /* 0x000ea2000c1e1900 */
[----:B------:R-:W0:Y:S01]  /*0b20*/  LDCU.64 UR6, c[0x0][0x3c8] ;  /* 0x00007900ff0677ac */ /* 0x000e220008000a00 */
[----:B------:R-:W1:Y:S01]  /*0b30*/  LDC.64 R12, c[0x0][0x380] ;  /* 0x0000e000ff0c7b82 */ /* 0x000e620000000a00 */
[----:B------:R-:W3:Y:S01]  /*0b40*/  LDCU UR8, c[0x0][0x3b4] ;  /* 0x00007680ff0877ac */ /* 0x000ee20008000800 */
[----:B-1----:R-:W-:-:S04]  /*0b50*/  IMAD.WIDE.U32 R12, R8, 0x4, R12 ;  /* 0x00000004080c7825 */ /* 0x002fc800078e000c */
[----:B--2---:R-:W-:-:S04]  /*0b60*/  FADD R35, -R35, R0 ;  /* 0x0000000023237221 */ /* 0x004fc80000000100 */
[----:B------:R-:W-:-:S04]  /*0b70*/  FADD R35, R10, R35 ;  /* 0x000000230a237221 */ /* 0x000fc80000000000 */
[----:B------:R-:W1:Y:S02]  /*0b80*/  F2F.F64.F32 R10, R35 ;  /* 0x00000023000a7310 */ /* 0x000e640000201800 */
[----:B-1----:R-:W-:-:S08]  /*0b90*/  DMUL R10, R10, R2 ;  /* 0x000000020a0a7228 */ /* 0x002fd00000000000 */
[----:B------:R-:W-:-:S08]  /*0ba0*/  DFMA R10, R38, R4, R10 ;  /* 0x00000004260a722b */ /* 0x000fd0000000000a */
[----:B0-----:R-:W-:Y:S01]  /*0bb0*/  DFMA R18, R10, UR6, R18 ;  /* 0x000000060a127c2b */ /* 0x001fe20008000012 */
[----:B---3--:R-:W0:Y:S01]  /*0bc0*/  MUFU.RCP64H R15, UR8 ;  /* 0x00000008000f7d08 */ /* 0x008e220008001800 */
[----:B------:R-:W0:Y:S01]  /*0bd0*/  LDC.64 R10, c[0x0][0x3b0] ;  /* 0x0000ec00ff0a7b82 */ /* 0x000e220000000a00 */
[----:B------:R-:W-:Y:S01]  /*0be0*/  IMAD.MOV.U32 R14, RZ, RZ, 0x1 ;  /* 0x00000001ff0e7424 */ /* 0x000fe200078e00ff */
[----:B------:R-:W1:Y:S06]  /*0bf0*/  LDCU.64 UR6, c[0x0][0x3a8] ;  /* 0x00007500ff0677ac */ /* 0x000e6c0008000a00 */
[----:B------:R-:W2:Y:S02]  /*0c00*/  F2F.F32.F64 R19, R18 ;  /* 0x0000001200137310 */ /* 0x000ea40000301000 */
[----:B--2---:R2:W-:Y:S04]  /*0c10*/  STG.E desc[UR4][R12.64], R19 ;  /* 0x000000130c007986 */ /* 0x0045e8000c101904 */
[----:B------:R-:W3:Y:S04]  /*0c20*/  LDG.E R0, desc[UR4][R26.64] ;  /* 0x000000041a007981 */ /* 0x000ee8000c1e1900 */
[----:B------:R-:W4:Y:S01]  /*0c30*/  LDG.E R9, desc[UR4][R24.64] ;  /* 0x0000000418097981 */ /* 0x000f22000c1e1900 */
[----:B0-----:R-:W-:Y:S01]  /*0c40*/  DFMA R16, R14, -R10, 1 ;  /* 0x3ff000000e10742b */ /* 0x001fe2000000080a */
[----:B------:R-:W-:Y:S07]  /*0c50*/  BSSY.RECONVERGENT B1, `(.L_x_9) ;  /* 0x0000016000017945 */ /* 0x000fee0003800200 */
[----:B------:R-:W-:-:S08]  /*0c60*/  DFMA R16, R16, R16, R16 ;  /* 0x000000101010722b */ /* 0x000fd00000000010 */
[----:B------:R-:W-:-:S08]  /*0c70*/  DFMA R16, R14, R16, R14 ;  /* 0x000000100e10722b */ /* 0x000fd0000000000e */
[----:B------:R-:W-:-:S08]  /*0c80*/  DFMA R14, R16, -R10, 1 ;  /* 0x3ff00000100e742b */ /* 0x000fd0000000080a */
[----:B--2---:R-:W-:Y:S01]  /*0c90*/  DFMA R18, R16, R14, R16 ;  /* 0x0000000e1012722b */ /* 0x004fe20000000010 */
[----:B---3--:R-:W1:Y:S08]  /*0ca0*/  F2F.F64.F32 R12, R0 ;  /* 0x00000000000c7310 */ /* 0x008e700000201800 */
[----:B----4-:R0:W2:Y:S01]  /*0cb0*/  F2F.F64.F32 R26, R9 ;  /* 0x00000009001a7310 */ /* 0x0100a20000201800 */
[----:B-1----:R-:W-:-:S08]  /*0cc0*/  DMUL R16, R12, UR6 ;  /* 0x000000060c107c28 */ /* 0x002fd00008000000 */
[----:B------:R-:W-:Y:S02]  /*0cd0*/  DMUL R14, R18, R16 ;  /* 0x00000010120e7228 */ /* 0x000fe40000000000 */
[----:B------:R-:W-:-:S06]  /*0ce0*/  FSETP.GEU.AND P1, PT, |R17|, 6.5827683646048100446e-37, PT ;  /* 0x036000001100780b */ /* 0x000fcc0003f2e200 */
[----:B------:R-:W-:-:S08]  /*0cf0*/  DFMA R10, R14, -R10, R16 ;  /* 0x8000000a0e0a722b */ /* 0x000fd00000000010 */
[----:B------:R-:W-:-:S10]  /*0d00*/  DFMA R14, R18, R10, R14 ;  /* 0x0000000a120e722b */ /* 0x000fd4000000000e */
[----:B------:R-:W-:-:S05]  /*0d10*/  FFMA R10, RZ, UR8, R15 ;  /* 0x00000008ff0a7c23 */ /* 0x000fca000800000f */
[----:B------:R-:W-:-:S13]  /*0d20*/  FSETP.GT.AND P0, PT, |R10|, 1.469367938527859385e-39, PT ;  /* 0x001000000a00780b */ /* 0x000fda0003f04200 */
[----:B0-2---:R-:W-:Y:S05]  /*0d30*/  @P0 BRA P1, `(.L_x_10) ;  /* 0x00000000001c0947 */ /* 0x005fea0000800000 */
[----:B------:R-:W0:Y:S01]  /*0d40*/  LDCU.64 UR6, c[0x0][0x3b0] ;  /* 0x00007600ff0677ac */ /* 0x000e220008000a00 */
[----:B------:R-:W-:Y:S01]  /*0d50*/  MOV R0, 0xd90 ;  /* 0x00000d9000007802 */ /* 0x000fe20000000f00 */
[----:B0-----:R-:W-:Y:S02]  /*0d60*/  IMAD.U32 R12, RZ, RZ, UR6 ;  /* 0x00000006ff0c7e24 */ /* 0x001fe4000f8e00ff */
[----:B------:R-:W-:-:S07]  /*0d70*/  IMAD.U32 R13, RZ, RZ, UR7 ;  /* 0x00000007ff0d7e24 */ /* 0x000fce000f8e00ff */
[----:B------:R-:W-:Y:S05]  /*0d80*/  CALL.REL.NOINC `($__internal_0_$__cuda_sm20_div_rn_f64_full) ;  /* 0x0000000400a07944 */ /* 0x000fea0003c00000 */
[----:B------:R-:W-:Y:S01]  /*0d90*/  MOV R14, R12 ;  /* 0x0000000c000e7202 */ /* 0x000fe20000000f00 */
[----:B------:R-:W-:-:S07]  /*0da0*/  IMAD.MOV.U32 R15, RZ, RZ, R11 ;  /* 0x000000ffff0f7224 */ /* 0x000fce00078e000b */
.L_x_10:
[----:B------:R-:W-:Y:S05]  /*0db0*/  BSYNC.RECONVERGENT B1 ;  /* 0x0000000000017941 */ /* 0x000fea0003800200 */
.L_x_9:
[----:B------:R-:W2:Y:S01]  /*0dc0*/  LDG.E R10, desc[UR4][R24.64+-0x4] ;  /* 0xfffffc04180a7981 */ /* 0x000ea2000c1e1900 */
[----:B------:R-:W0:Y:S01]  /*0dd0*/  LDCU UR8, c[0x0][0x3bc] ;  /* 0x00007780ff0877ac */ /* 0x000e220008000800 */
[----:B------:R-:W1:Y:S01]  /*0de0*/  LDC.64 R12, c[0x0][0x3b8] ;  /* 0x0000ee00ff0c7b82 */ /* 0x000e620000000a00 */
[----:B------:R-:W-:Y:S01]  /*0df0*/  IMAD.MOV.U32 R16, RZ, RZ, 0x1 ;  /* 0x00000001ff107424 */ /* 0x000fe200078e00ff */
[----:B------:R-:W-:Y:S01]  /*0e00*/  BSSY.RECONVERGENT B1, `(.L_x_11) ;  /* 0x0000019000017945 */ /* 0x000fe20003800200 */
[----:B------:R-:W3:Y:S01]  /*0e10*/  LDCU.64 UR6, c[0x0][0x3a8] ;  /* 0x00007500ff0677ac */ /* 0x000ee20008000a00 */
[----:B0-----:R-:W1:Y:S03]  /*0e20*/  MUFU.RCP64H R17, UR8 ;  /* 0x0000000800117d08 */ /* 0x001e660008001800 */
[----:B-1----:R-:W-:-:S08]  /*0e30*/  DFMA R18, R16, -R12, 1 ;  /* 0x3ff000001012742b */ /* 0x002fd0000000080c */
[----:B------:R-:W-:-:S08]  /*0e40*/  DFMA R18, R18, R18, R18 ;  /* 0x000000121212722b */ /* 0x000fd00000000012 */
[----:B------:R-:W-:Y:S02]  /*0e50*/  DFMA R18, R16, R18, R16 ;  /* 0x000000121012722b */ /* 0x000fe40000000010 */
[----:B---3--:R-:W-:-:S06]  /*0e60*/  DMUL R16, R26, UR6 ;  /* 0x000000061a107c28 */ /* 0x008fcc0008000000 */
[----:B------:R-:W-:-:S04]  /*0e70*/  DFMA R28, R18, -R12, 1 ;  /* 0x3ff00000121c742b */ /* 0x000fc8000000080c */
[----:B------:R-:W-:-:S04]  /*0e80*/  FSETP.GEU.AND P1, PT, |R17|, 6.5827683646048100446e-37, PT ;  /* 0x036000001100780b */ /* 0x000fc80003f2e200 */
[----:B------:R-:W-:-:S08]  /*0e90*/  DFMA R28, R18, R28, R18 ;  /* 0x0000001c121c722b */ /* 0x000fd00000000012 */
[----:B------:R-:W-:-:S08]  /*0ea0*/  DMUL R18, R28, R16 ;  /* 0x000000101c127228 */ /* 0x000fd00000000000 */
[----:B------:R-:W-:-:S08]  /*0eb0*/  DFMA R12, R18, -R12, R16 ;  /* 0x8000000c120c722b */ /* 0x000fd00000000010 */
[----:B------:R-:W-:-:S10]  /*0ec0*/  DFMA R12, R28, R12, R18 ;  /* 0x0000000c1c0c722b */ /* 0x000fd40000000012 */
[----:B------:R-:W-:-:S05]  /*0ed0*/  FFMA R11, RZ, UR8, R13 ;  /* 0x00000008ff0b7c23 */ /* 0x000fca000800000d */
[----:B------:R-:W-:Y:S01]  /*0ee0*/  FSETP.GT.AND P0, PT, |R11|, 1.469367938527859385e-39, PT ;  /* 0x001000000b00780b */ /* 0x000fe20003f04200 */
[----:B--2---:R-:W-:-:S04]  /*0ef0*/  FADD R0, R9, -R10 ;  /* 0x8000000a09007221 */ /* 0x004fc80000000000 */
[----:B------:R-:W0:Y:S02]  /*0f00*/  F2F.F64.F32 R18, R0 ;  /* 0x0000000000127310 */ /* 0x000e240000201800 */
[----:B0-----:R-:W-:-:S06]  /*0f10*/  DFMA R26, R18, -R14, R26 ;  /* 0x8000000e121a722b */ /* 0x001fcc000000001a */
[----:B------:R-:W-:Y:S05]  /*0f20*/  @P0 BRA P1, `(.L_x_12) ;  /* 0x0000000000180947 */ /* 0x000fea0000800000 */
[----:B------:R-:W0:Y:S01]  /*0f30*/  LDCU.64 UR6, c[0x0][0x3b8] ;  /* 0x00007700ff0677ac */ /* 0x000e220008000a00 */
[----:B------:R-:W-:Y:S01]  /*0f40*/  MOV R0, 0xf80 ;  /* 0x00000f8000007802 */ /* 0x000fe20000000f00 */
[----:B0-----:R-:W-:Y:S01]  /*0f50*/  IMAD.U32 R12, RZ, RZ, UR6 ;  /* 0x00000006ff0c7e24 */ /* 0x001fe2000f8e00ff */
[----:B------:R-:W-:-:S07]  /*0f60*/  MOV R13, UR7 ;  /* 0x00000007000d7c02 */ /* 0x000fce0008000f00 */
[----:B------:R-:W-:Y:S05]  /*0f70*/  CALL.REL.NOINC `($__internal_0_$__cuda_sm20_div_rn_f64_full) ;  /* 0x0000000400247944 */ /* 0x000fea0003c00000 */
[----:B------:R-:W-:-:S07]  /*0f80*/  IMAD.MOV.U32 R13, RZ, RZ, R11 ;  /* 0x000000ffff0d7224 */ /* 0x000fce00078e000b */
.L_x_12:
[----:B------:R-:W-:Y:S05]  /*0f90*/  BSYNC.RECONVERGENT B1 ;  /* 0x0000000000017941 */ /* 0x000fea0003800200 */
.L_x_11:
[----:B------:R-:W2:Y:S01]  /*0fa0*/  LDG.E R18, desc[UR4][R24.64+-0xa4] ;  /* 0xffff5c0418127981 */ /* 0x000ea2000c1e1900 */
[----:B------:R-:W0:Y:S01]  /*0fb0*/  LDCU.64 UR6, c[0x0][0x3b8] ;  /* 0x00007700ff0677ac */ /* 0x000e220008000a00 */
[----:B------:R-:W-:Y:S01]  /*0fc0*/  IMAD.MOV.U32 R14, RZ, RZ, 0x1 ;  /* 0x00000001ff0e7424 */ /* 0x000fe200078e00ff */
[----:B------:R-:W1:Y:S01]  /*0fd0*/  LDC R19, c[0x0][0x3ac] ;  /* 0x0000eb00ff137b82 */ /* 0x000e620000000800 */
[----:B0-----:R-:W-:Y:S01]  /*0fe0*/  DMUL R22, R22, UR6 ;  /* 0x0000000616167c28 */ /* 0x001fe20008000000 */
[----:B------:R-:W0:Y:S05]  /*0ff0*/  LDCU.64 UR6, c[0x0][0x3a8] ;  /* 0x00007500ff0677ac */ /* 0x000e2a0008000a00 */
[----:B------:R-:W3:Y:S01]  /*1000*/  MUFU.RCP64H R15, R23 ;  /* 0x00000017000f7308 */ /* 0x000ee20000001800 */
[----:B-1----:R-:W-:Y:S01]  /*1010*/  FSETP.GEU.AND P1, PT, |R19|, 6.5827683646048100446e-37, PT ;  /* 0x036000001300780b */ /* 0x002fe20003f2e200 */
[----:B---3--:R-:W-:-:S08]  /*1020*/  DFMA R16, -R22, R14, 1 ;  /* 0x3ff000001610742b */ /* 0x008fd0000000010e */
        /* <DEDUP_REMOVED lines=14> */
[----:B------:R-:W-:Y:S01]  /*1110*/  IMAD.MOV.U32 R12, RZ, RZ, R22 ;  /* 0x000000ffff0c7224 */ /* 0x000fe200078e0016 */
[----:B------:R-:W-:Y:S02]  /*1120*/  MOV R13, R23 ;  /* 0x00000017000d7202 */ /* 0x000fe40000000f00 */
[----:B------:R-:W-:Y:S01]  /*1130*/  MOV R0, 0x1170 ;  /* 0x0000117000007802 */ /* 0x000fe20000000f00 */
[----:B0-----:R-:W-:Y:S02]  /*1140*/  IMAD.U32 R16, RZ, RZ, UR6 ;  /* 0x00000006ff107e24 */ /* 0x001fe4000f8e00ff */
[----:B------:R-:W-:-:S07]  /*1150*/  IMAD.U32 R17, RZ, RZ, UR7 ;  /* 0x00000007ff117e24 */ /* 0x000fce000f8e00ff */
[----:B------:R-:W-:Y:S05]  /*1160*/  CALL.REL.NOINC `($__internal_0_$__cuda_sm20_div_rn_f64_full) ;  /* 0x0000000000a87944 */ /* 0x000fea0003c00000 */
[----:B------:R-:W-:Y:S01]  /*1170*/  IMAD.MOV.U32 R14, RZ, RZ, R12 ;  /* 0x000000ffff0e7224 */ /* 0x000fe200078e000c */
[----:B------:R-:W-:-:S07]  /*1180*/  MOV R15, R11 ;  /* 0x0000000b000f7202 */ /* 0x000fce0000000f00 */
.L_x_13:
[----:B------:R-:W2:Y:S04]  /*1190*/  LDG.E R0, desc[UR4][R20.64+0xa4] ;  /* 0x0000a40414007981 */ /* 0x000ea8000c1e1900 */
[----:B------:R-:W2:Y:S04]  /*11a0*/  LDG.E R11, desc[UR4][R20.64] ;  /* 0x00000004140b7981 */ /* 0x000ea8000c1e1900 */
[----:B------:R-:W3:Y:S04]  /*11b0*/  LDG.E R12, desc[UR4][R24.64+0xa4] ;  /* 0x0000a404180c7981 */ /* 0x000ee8000c1e1900 */
[----:B------:R-:W4:Y:S01]  /*11c0*/  LDG.E R16, desc[UR4][R24.64+0x4] ;  /* 0x0000040418107981 */ /* 0x000f22000c1e1900 */
[----:B------:R-:W-:Y:S01]  /*11d0*/  FADD R9, R9, R9 ;  /* 0x0000000909097221 */ /* 0x000fe20000000000 */
[----:B------:R-:W0:Y:S01]  /*11e0*/  LDCU.64 UR6, c[0x0][0x3c8] ;  /* 0x00007900ff0677ac */ /* 0x000e220008000a00 */
[----:B--2---:R-:W-:-:S02]  /*11f0*/  FADD R0, R0, -R11 ;  /* 0x8000000b00007221 */ /* 0x004fc40000000000 */
[----:B---3--:R-:W-:Y:S02]  /*1200*/  FADD R11, -R9, R12 ;  /* 0x0000000c090b7221 */ /* 0x008fe40000000100 */
[----:B------:R-:W1:Y:S02]  /*1210*/  F2F.F64.F32 R12, R0 ;  /* 0x00000000000c7310 */ /* 0x000e640000201800 */
[----:B------:R-:W-:Y:S01]  /*1220*/  FADD R18, R18, R11 ;  /* 0x0000000b12127221 */ /* 0x000fe20000000000 */
[----:B----4-:R-:W-:-:S04]  /*1230*/  FADD R9, R16, -R9 ;  /* 0x8000000910097221 */ /* 0x010fc80000000000 */
[----:B------:R-:W-:Y:S01]  /*1240*/  FADD R9, R10, R9 ;  /* 0x000000090a097221 */ /* 0x000fe20000000000 */
[----:B------:R-:W2:Y:S01]  /*1250*/  F2F.F64.F32 R16, R18 ;  /* 0x0000001200107310 */ /* 0x000ea20000201800 */
[----:B-1----:R-:W-:-:S07]  /*1260*/  DFMA R12, R12, -R14, R26 ;  /* 0x8000000e0c0c722b */ /* 0x002fce000000001a */
[----:B------:R-:W1:Y:S01]  /*1270*/  F2F.F64.F32 R10, R9 ;  /* 0x00000009000a7310 */ /* 0x000e620000201800 */
[----:B--2---:R-:W-:Y:S01]  /*1280*/  DMUL R16, R16, R2 ;  /* 0x0000000210107228 */ /* 0x004fe20000000000 */
[----:B------:R-:W2:Y:S07]  /*1290*/  LDC.64 R2, c[0x0][0x388] ;  /* 0x0000e200ff027b82 */ /* 0x000eae0000000a00 */
[----:B-1----:R-:W-:-:S08]  /*12a0*/  DFMA R10, R10, R4, R16 ;  /* 0x000000040a0a722b */ /* 0x002fd00000000010 */
[----:B0-----:R-:W-:-:S10]  /*12b0*/  DFMA R10, R10, UR6, R12 ;  /* 0x000000060a0a7c2b */ /* 0x001fd4000800000c */
[----:B------:R-:W0:Y:S01]  /*12c0*/  F2F.F32.F64 R11, R10 ;  /* 0x0000000a000b7310 */ /* 0x000e220000301000 */
[----:B--2---:R-:W-:-:S05]  /*12d0*/  IMAD.WIDE.U32 R2, R8, 0x4, R2 ;  /* 0x0000000408027825 */ /* 0x004fca00078e0002 */
[----:B0-----:R0:W-:Y:S02]  /*12e0*/  STG.E desc[UR4][R2.64], R11 ;  /* 0x0000000b02007986 */ /* 0x0011e4000c101904 */
.L_x_1:
[----:B------:R-:W-:Y:S05]  /*12f0*/  BSYNC.RECONVERGENT B0 ;  /* 0x0000000000007941 */ /* 0x000fea0003800200 */
.L_x_0:
[C---:B------:R-:W-:Y:S01]  /*1300*/  ISETP.NE.AND P0, PT, R7.reuse, 0x28, PT ;  /* 0x000000280700780c */ /* 0x040fe20003f05270 */
[----:B0-----:R-:W0:Y:S01]  /*1310*/  LDC.64 R2, c[0x0][0x380] ;  /* 0x0000e000ff027b82 */ /* 0x001e220000000a00 */
[C---:B------:R-:W-:Y:S02]  /*1320*/  ISETP.NE.AND P1, PT, R7.reuse, 0x28, PT ;  /* 0x000000280700780c */ /* 0x040fe40003f25270 */
[----:B------:R-:W-:-:S04]  /*1330*/  ISETP.EQ.OR P0, PT, R7, RZ, !P0 ;  /* 0x000000ff0700720c */ /* 0x000fc80004702670 */
[C---:B------:R-:W-:Y:S01]  /*1340*/  ISETP.EQ.OR P0, PT, R6.reuse, RZ, P0 ;  /* 0x000000ff0600720c */ /* 0x040fe20000702670 */
[----:B------:R-:W1:Y:S03]  /*1350*/  LDC.64 R4, c[0x0][0x388] ;  /* 0x0000e200ff047b82 */ /* 0x000e660000000a00 */
[----:B------:R-:W-:-:S13]  /*1360*/  ISETP.NE.AND P0, PT, R6, 0x28, !P0 ;  /* 0x000000280600780c */ /* 0x000fda0004705270 */
[----:B0-----:R-:W-:-:S05]  /*1370*/  @!P0 IMAD.WIDE R2, R8, 0x4, R2 ;  /* 0x0000000408028825 */ /* 0x001fca00078e0202 */
[----:B------:R0:W-:Y:S01]  /*1380*/  @!P0 STG.E desc[UR4][R2.64], RZ ;  /* 0x000000ff02008986 */ /* 0x0001e2000c101904 */
[----:B-1----:R-:W-:-:S05]  /*1390*/  @!P0 IMAD.WIDE R4, R8, 0x4, R4 ;  /* 0x0000000408048825 */ /* 0x002fca00078e0204 */
[----:B------:R0:W-:Y:S01]  /*13a0*/  @!P0 STG.E desc[UR4][R4.64], RZ ;  /* 0x000000ff04008986 */ /* 0x0001e2000c101904 */
[----:B------:R-:W-:Y:S05]  /*13b0*/  @P1 EXIT ;  /* 0x000000000000194d */ /* 0x000fea0003800000 */
[----:B0-----:R-:W0:Y:S01]  /*13c0*/  LDC.64 R2, c[0x0][0x380] ;  /* 0x0000e000ff027b82 */ /* 0x001e220000000a00 */
[----:B------:R-:W-:Y:S02]  /*13d0*/  IMAD.MOV.U32 R5, RZ, RZ, 0x3f800000 ;  /* 0x3f800000ff057424 */ /* 0x000fe400078e00ff */
[----:B0-----:R-:W-:-:S05]  /*13e0*/  IMAD.WIDE R2, R8, 0x4, R2 ;  /* 0x0000000408027825 */ /* 0x001fca00078e0202 */
[----:B------:R-:W-:Y:S01]  /*13f0*/  STG.E desc[UR4][R2.64], R5 ;  /* 0x0000000502007986 */ /* 0x000fe2000c101904 */
[----:B------:R-:W-:Y:S05]  /*1400*/  EXIT ;  /* 0x000000000000794d */ /* 0x000fea0003800000 */
        .weak           $__internal_0_$__cuda_sm20_div_rn_f64_full
        .type           $__internal_0_$__cuda_sm20_div_rn_f64_full,@function
        .size           $__internal_0_$__cuda_sm20_div_rn_f64_full,(.L_x_60 - $__internal_0_$__cuda_sm20_div_rn_f64_full)
$__internal_0_$__cuda_sm20_div_rn_f64_full:
[----:B------:R-:W-:Y:S01]  /*1410*/  FSETP.GEU.AND P2, PT, |R17|, 1.469367938527859385e-39, PT ;  /* 0x001000001100780b */ /* 0x000fe20003f4e200 */
[----:B------:R-:W-:Y:S01]  /*1420*/  BSSY.RECONVERGENT B2, `(.L_x_14) ;  /* 0x000005b000027945 */ /* 0x000fe20003800200 */
[C---:B------:R-:W-:Y:S02]  /*1430*/  FSETP.GEU.AND P0, PT, |R13|.reuse, 1.469367938527859385e-39, PT ;  /* 0x001000000d00780b */ /* 0x040fe40003f0e200 */
[----:B------:R-:W-:Y:S02]  /*1440*/  LOP3.LUT R14, R13, 0x800fffff, RZ, 0xc0, !PT ;  /* 0x800fffff0d0e7812 */ /* 0x000fe400078ec0ff */
[----:B------:R-:W-:Y:S02]  /*1450*/  LOP3.LUT R11, R17, 0x7ff00000, RZ, 0xc0, !PT ;  /* 0x7ff00000110b7812 */ /* 0x000fe400078ec0ff */
[----:B------:R-:W-:Y:S01]  /*1460*/  LOP3.LUT R15, R14, 0x3ff00000, RZ, 0xfc, !PT ;  /* 0x3ff000000e0f7812 */ /* 0x000fe200078efcff */
[----:B------:R-:W-:Y:S01]  /*1470*/  IMAD.MOV.U32 R14, RZ, RZ, R12 ;  /* 0x000000ffff0e7224 */ /* 0x000fe200078e000c */
[----:B------:R-:W-:Y:S01]  /*1480*/  MOV R32, 0x1ca00000 ;  /* 0x1ca0000000207802 */ /* 0x000fe20000000f00 */
[----:B------:R-:W-:Y:S01]  /*1490*/  IMAD.MOV.U32 R33, RZ, RZ, R11 ;  /* 0x000000ffff217224 */ /* 0x000fe200078e000b */
[C---:B------:R-:W-:Y:S01]  /*14a0*/  LOP3.LUT R34, R13.reuse, 0x7ff00000, RZ, 0xc0, !PT ;  /* 0x7ff000000d227812 */ /* 0x040fe200078ec0ff */
[----:B------:R-:W-:Y:S01]  /*14b0*/  @!P2 IMAD.MOV.U32 R30, RZ, RZ, RZ ;  /* 0x000000ffff1ea224 */ /* 0x000fe200078e00ff */
[----:B------:R-:W-:Y:S01]  /*14c0*/  @!P2 LOP3.LUT R28, R13, 0x7ff00000, RZ, 0xc0, !PT ;  /* 0x7ff000000d1ca812 */ /* 0x000fe200078ec0ff */
[----:B------:R-:W-:Y:S01]  /*14d0*/  @!P0 DMUL R14, R12, 8.98846567431157953865e+307 ;  /* 0x7fe000000c0e8828 */ /* 0x000fe20000000000 */
[----:B------:R-:W-:-:S02]  /*14e0*/  ISETP.GE.U32.AND P1, PT, R11, R34, PT ;  /* 0x000000220b00720c */ /* 0x000fc40003f26070 */
[----:B------:R-:W-:Y:S02]  /*14f0*/  @!P2 ISETP.GE.U32.AND P3, PT, R11, R28, PT ;  /* 0x0000001c0b00a20c */ /* 0x000fe40003f66070 */
[C---:B------:R-:W-:Y:S01]  /*1500*/  SEL R29, R32.reuse, 0x63400000, !P1 ;  /* 0x63400000201d7807 */ /* 0x040fe20004800000 */
[----:B------:R-:W0:Y:S01]  /*1510*/  MUFU.RCP64H R37, R15 ;  /* 0x0000000f00257308 */ /* 0x000e220000001800 */
[----:B------:R-:W-:Y:S02]  /*1520*/  @!P2 SEL R31, R32, 0x63400000, !P3 ;  /* 0x63400000201fa807 */ /* 0x000fe40005800000 */
[--C-:B------:R-:W-:Y:S02]  /*1530*/  LOP3.LUT R29, R29, 0x800fffff, R17.reuse, 0xf8, !PT ;  /* 0x800fffff1d1d7812 */ /* 0x100fe400078ef811 */
[----:B------:R-:W-:Y:S02]  /*1540*/  @!P2 LOP3.LUT R28, R31, 0x80000000, R17, 0xf8, !PT ;  /* 0x800000001f1ca812 */ /* 0x000fe400078ef811 */
[----:B------:R-:W-:-:S02]  /*1550*/  MOV R36, 0x1 ;  /* 0x0000000100247802 */ /* 0x000fc40000000f00 */
[----:B------:R-:W-:Y:S01]  /*1560*/  @!P2 LOP3.LUT R31, R28, 0x100000, RZ, 0xfc, !PT ;  /* 0x001000001c1fa812 */ /* 0x000fe200078efcff */
[----:B------:R-:W-:Y:S01]  /*1570*/  IMAD.MOV.U32 R28, RZ, RZ, R16 ;  /* 0x000000ffff1c7224 */ /* 0x000fe200078e0010 */
[----:B------:R-:W-:-:S05]  /*1580*/  @!P0 LOP3.LUT R34, R15, 0x7ff00000, RZ, 0xc0, !PT ;  /* 0x7ff000000f228812 */ /* 0x000fca00078ec0ff */
[----:B------:R-:W-:Y:S02]  /*1590*/  @!P2 DFMA R28, R28, 2, -R30 ;  /* 0x400000001c1ca82b */ /* 0x000fe4000000081e */
[----:B0-----:R-:W-:-:S08]  /*15a0*/  DFMA R30, R36, -R14, 1 ;  /* 0x3ff00000241e742b */ /* 0x001fd0000000080e */
[----:B------:R-:W-:Y:S01]  /*15b0*/  DFMA R30, R30, R30, R30 ;  /* 0x0000001e1e1e722b */ /* 0x000fe2000000001e */
[----:B------:R-:W-:-:S07]  /*15c0*/  @!P2 LOP3.LUT R33, R29, 0x7ff00000, RZ, 0xc0, !PT ;  /* 0x7ff000001d21a812 */ /* 0x000fce00078ec0ff */
[----:B------:R-:W-:-:S08]  /*15d0*/  DFMA R36, R36, R30, R36 ;  /* 0x0000001e2424722b */ /* 0x000fd00000000024 */
[----:B------:R-:W-:-:S08]  /*15e0*/  DFMA R40, R36, -R14, 1 ;  /* 0x3ff000002428742b */ /* 0x000fd0000000080e */
[----:B------:R-:W-:-:S08]  /*15f0*/  DFMA R40, R36, R40, R36 ;  /* 0x000000282428722b */ /* 0x000fd00000000024 */
[----:B------:R-:W-:-:S08]  /*1600*/  DMUL R36, R40, R28 ;  /* 0x0000001c28247228 */ /* 0x000fd00000000000 */
[----:B------:R-:W-:-:S08]  /*1610*/  DFMA R30, R36, -R14, R28 ;  /* 0x8000000e241e722b */ /* 0x000fd0000000001c */
[----:B------:R-:W-:Y:S01]  /*1620*/  DFMA R30, R40, R30, R36 ;  /* 0x0000001e281e722b */ /* 0x000fe20000000024 */
[----:B------:R-:W-:-:S05]  /*1630*/  VIADD R36, R33, 0xffffffff ;  /* 0xffffffff21247836 */ /* 0x000fca0000000000 */
[----:B------:R-:W-:Y:S02]  /*1640*/  ISETP.GT.U32.AND P0, PT, R36, 0x7feffffe, PT ;  /* 0x7feffffe2400780c */ /* 0x000fe40003f04070 */
[----:B------:R-:W-:-:S04]  /*1650*/  IADD3 R36, PT, PT, R34, -0x1, RZ ;  /* 0xffffffff22247810 */ /* 0x000fc80007ffe0ff */
[----:B------:R-:W-:-:S13]  /*1660*/  ISETP.GT.U32.OR P0, PT, R36, 0x7feffffe, P0 ;  /* 0x7feffffe2400780c */ /* 0x000fda0000704470 */
[----:B------:R-:W-:Y:S05]  /*1670*/  @P0 BRA `(.L_x_15) ;  /* 0x0000000000740947 */ /* 0x000fea0003800000 */
[----:B------:R-:W-:-:S04]  /*1680*/  LOP3.LUT R16, R13, 0x7ff00000, RZ, 0xc0, !PT ;  /* 0x7ff000000d107812 */ /* 0x000fc800078ec0ff */
[CC--:B------:R-:W-:Y:S02]  /*1690*/  VIADDMNMX R17, R11.reuse, -R16.reuse, 0xb9600000, !PT ;  /* 0xb96000000b117446 */ /* 0x0c0fe40007800910 */
[----:B------:R-:W-:Y:S02]  /*16a0*/  ISETP.GE.U32.AND P0, PT, R11, R16, PT ;  /* 0x000000100b00720c */ /* 0x000fe40003f06070 */
[----:B------:R-:W-:Y:S02]  /*16b0*/  VIMNMX R17, PT, PT, R17, 0x46a00000, PT ;  /* 0x46a0000011117848 */ /* 0x000fe40003fe0100 */
[----:B------:R-:W-:-:S05]  /*16c0*/  SEL R32, R32, 0x63400000, !P0 ;  /* 0x6340000020207807 */ /* 0x000fca0004000000 */
[----:B------:R-:W-:Y:S01]  /*16d0*/  IMAD.IADD R17, R17, 0x1, -R32 ;  /* 0x0000000111117824 */ /* 0x000fe200078e0a20 */
[----:B------:R-:W-:-:S03]  /*16e0*/  MOV R32, RZ ;  /* 0x000000ff00207202 */ /* 0x000fc60000000f00 */
[----:B------:R-:W-:-:S06]  /*16f0*/  VIADD R33, R17, 0x7fe00000 ;  /* 0x7fe0000011217836 */ /* 0x000fcc0000000000 */
[----:B------:R-:W-:-:S10]  /*1700*/  DMUL R36, R30, R32 ;  /* 0x000000201e247228 */ /* 0x000fd40000000000 */
[----:B------:R-:W-:-:S13]  /*1710*/  FSETP.GTU.AND P0, PT, |R37|, 1.469367938527859385e-39, PT ;  /* 0x001000002500780b */ /* 0x000fda0003f0c200 */
[----:B------:R-:W-:Y:S05]  /*1720*/  @P0 BRA `(.L_x_16) ;  /* 0x0000000000a80947 */ /* 0x000fea0003800000 */
[----:B------:R-:W-:-:S06]  /*1730*/  DFMA R14, R30, -R14, R28 ;  /* 0x8000000e1e0e722b */ /* 0x000fcc000000001c */
[----:B------:R-:W-:-:S04]  /*1740*/  IMAD.MOV.U32 R14, RZ, RZ, RZ ;  /* 0x000000ffff0e7224 */ /* 0x000fc800078e00ff */
[C---:B------:R-:W-:Y:S02]  /*1750*/  FSETP.NEU.AND P0, PT, R15.reuse, RZ, PT ;  /* 0x000000ff0f00720b */ /* 0x040fe40003f0d000 */
[----:B------:R-:W-:-:S04]  /*1760*/  LOP3.LUT R12, R15, 0x80000000, R13, 0x48, !PT ;  /* 0x800000000f0c7812 */ /* 0x000fc800078e480d */
[----:B------:R-:W-:-:S07]  /*1770*/  LOP3.LUT R15, R12, R33, RZ, 0xfc, !PT ;  /* 0x000000210c0f7212 */ /* 0x000fce00078efcff */
[----:B------:R-:W-:Y:S05]  /*1780*/  @!P0 BRA `(.L_x_16) ;  /* 0x0000000000908947 */ /* 0x000fea0003800000 */
[----:B------:R-:W-:Y:S01]  /*1790*/  IMAD.MOV R29, RZ, RZ, -R17 ;  /* 0x000000ffff1d7224 */ /* 0x000fe200078e0a11 */
[----:B------:R-:W-:Y:S01]  /*17a0*/  MOV R28, RZ ;  /* 0x000000ff001c7202 */ /* 0x000fe20000000f00 */
[----:B------:R-:W-:Y:S01]  /*17b0*/  DMUL.RP R14, R30, R14 ;  /* 0x0000000e1e0e7228 */ /* 0x000fe20000008000 */
[----:B------:R-:W-:-:S04]  /*17c0*/  IADD3 R17, PT, PT, -R17, -0x43300000, RZ ;  /* 0xbcd0000011117810 */ /* 0x000fc80007ffe1ff */
[----:B------:R-:W-:-:S05]  /*17d0*/  DFMA R28, R36, -R28, R30 ;  /* 0x8000001c241c722b */ /* 0x000fca000000001e */
[----:B------:R-:W-:-:S05]  /*17e0*/  LOP3.LUT R12, R15, R12, RZ, 0x3c, !PT ;  /* 0x0000000c0f0c7212 */ /* 0x000fca00078e3cff */
[----:B------:R-:W-:-:S04]  /*17f0*/  FSETP.NEU.AND P0, PT, |R29|, R17, PT ;  /* 0x000000111d00720b */ /* 0x000fc80003f0d200 */
[----:B------:R-:W-:Y:S02]  /*1800*/  FSEL R14, R14, R36, !P0 ;  /* 0x000000240e0e7208 */ /* 0x000fe40004000000 */
[----:B------:R-:W-:-:S03]  /*1810*/  FSEL R15, R12, R37, !P0 ;  /* 0x000000250c0f7208 */ /* 0x000fc60004000000 */
[----:B------:R-:W-:Y:S02]  /*1820*/  IMAD.MOV.U32 R36, RZ, RZ, R14 ;  /* 0x000000ffff247224 */ /* 0x000fe400078e000e */
[----:B------:R-:W-:Y:S01]  /*1830*/  IMAD.MOV.U32 R37, RZ, RZ, R15 ;  /* 0x000000ffff257224 */ /* 0x000fe200078e000f */
[----:B------:R-:W-:Y:S06]  /*1840*/  BRA `(.L_x_16) ;  /* 0x0000000000607947 */ /* 0x000fec0003800000 */
.L_x_15:
[----:B------:R-:W-:-:S14]  /*1850*/  DSETP.NAN.AND P0, PT, R16, R16, PT ;  /* 0x000000101000722a */ /* 0x000fdc0003f08000 */
[----:B------:R-:W-:Y:S05]  /*1860*/  @P0 BRA `(.L_x_17) ;  /* 0x00000000004c0947 */ /* 0x000fea0003800000 */
[----:B------:R-:W-:-:S14]  /*1870*/  DSETP.NAN.AND P0, PT, R12, R12, PT ;  /* 0x0000000c0c00722a */ /* 0x000fdc0003f08000 */
[----:B------:R-:W-:Y:S05]  /*1880*/  @P0 BRA `(.L_x_18) ;  /* 0x0000000000340947 */ /* 0x000fea0003800000 */
[----:B------:R-:W-:Y:S01]  /*1890*/  ISETP.NE.AND P0, PT, R33, R34, PT ;  /* 0x000000222100720c */ /* 0x000fe20003f05270 */
[----:B------:R-:W-:Y:S01]  /*18a0*/  IMAD.MOV.U32 R37, RZ, RZ, -0x80000 ;  /* 0xfff80000ff257424 */ /* 0x000fe200078e00ff */
[----:B------:R-:W-:-:S11]  /*18b0*/  MOV R36, 0x0 ;  /* 0x0000000000247802 */ /* 0x000fd60000000f00 */
[----:B------:R-:W-:Y:S05]  /*18c0*/  @!P0 BRA `(.L_x_16) ;  /* 0x0000000000408947 */ /* 0x000fea0003800000 */
[----:B------:R-:W-:Y:S02]  /*18d0*/  ISETP.NE.AND P0, PT, R33, 0x7ff00000, PT ;  /* 0x7ff000002100780c */ /* 0x000fe40003f05270 */
[----:B------:R-:W-:Y:S02]  /*18e0*/  LOP3.LUT R13, R17, 0x80000000, R13, 0x48, !PT ;  /* 0x80000000110d7812 */ /* 0x000fe400078e480d */
[----:B------:R-:W-:-:S13]  /*18f0*/  ISETP.EQ.OR P0, PT, R34, RZ, !P0 ;  /* 0x000000ff2200720c */ /* 0x000fda0004702670 */
[----:B------:R-:W-:Y:S01]  /*1900*/  @P0 LOP3.LUT R11, R13, 0x7ff00000, RZ, 0xfc, !PT ;  /* 0x7ff000000d0b0812 */ /* 0x000fe200078efcff */
[----:B------:R-:W-:Y:S01]  /*1910*/  @!P0 IMAD.MOV.U32 R36, RZ, RZ, RZ ;  /* 0x000000ffff248224 */ /* 0x000fe200078e00ff */
[----:B------:R-:W-:Y:S01]  /*1920*/  @!P0 MOV R37, R13 ;  /* 0x0000000d00258202 */ /* 0x000fe20000000f00 */
[----:B------:R-:W-:Y:S02]  /*1930*/  @P0 IMAD.MOV.U32 R36, RZ, RZ, RZ ;  /* 0x000000ffff240224 */ /* 0x000fe400078e00ff */
[----:B------:R-:W-:Y:S01]  /*1940*/  @P0 IMAD.MOV.U32 R37, RZ, RZ, R11 ;  /* 0x000000ffff250224 */ /* 0x000fe200078e000b */
[----:B------:R-:W-:Y:S06]  /*1950*/  BRA `(.L_x_16) ;  /* 0x00000000001c7947 */ /* 0x000fec0003800000 */
.L_x_18:
[----:B------:R-:W-:Y:S02]  /*1960*/  LOP3.LUT R11, R13, 0x80000, RZ, 0xfc, !PT ;  /* 0x000800000d0b7812 */ /* 0x000fe400078efcff */
[----:B------:R-:W-:-:S03]  /*1970*/  MOV R36, R12 ;  /* 0x0000000c00247202 */ /* 0x000fc60000000f00 */
[----:B------:R-:W-:Y:S01]  /*1980*/  IMAD.MOV.U32 R37, RZ, RZ, R11 ;  /* 0x000000ffff257224 */ /* 0x000fe200078e000b */
[----:B------:R-:W-:Y:S06]  /*1990*/  BRA `(.L_x_16) ;  /* 0x00000000000c7947 */ /* 0x000fec0003800000 */
.L_x_17:
[----:B------:R-:W-:Y:S01]  /*19a0*/  LOP3.LUT R11, R17, 0x80000, RZ, 0xfc, !PT ;  /* 0x00080000110b7812 */ /* 0x000fe200078efcff */
[----:B------:R-:W-:-:S03]  /*19b0*/  IMAD.MOV.U32 R36, RZ, RZ, R16 ;  /* 0x000000ffff247224 */ /* 0x000fc600078e0010 */
[----:B------:R-:W-:-:S07]  /*19c0*/  MOV R37, R11 ;  /* 0x0000000b00257202 */ /* 0x000fce0000000f00 */
.L_x_16:
[----:B------:R-:W-:Y:S05]  /*19d0*/  BSYNC.RECONVERGENT B2 ;  /* 0x0000000000027941 */ /* 0x000fea0003800200 */
.L_x_14:
[----:B------:R-:W-:Y:S01]  /*19e0*/  MOV R14, R0 ;  /* 0x00000000000e7202 */ /* 0x000fe20000000f00 */
[----:B------:R-:W-:Y:S02]  /*19f0*/  IMAD.MOV.U32 R15, RZ, RZ, 0x0 ;  /* 0x00000000ff0f7424 */ /* 0x000fe400078e00ff */
[----:B------:R-:W-:Y:S02]  /*1a00*/  IMAD.MOV.U32 R12, RZ, RZ, R36 ;  /* 0x000000ffff0c7224 */ /* 0x000fe400078e0024 */
[----:B------:R-:W-:Y:S01]  /*1a10*/  IMAD.MOV.U32 R11, RZ, RZ, R37 ;  /* 0x000000ffff0b7224 */ /* 0x000fe200078e0025 */
[----:B------:R-:W-:Y:S06]  /*1a20*/  RET.REL.NODEC R14 `(_Z15update_velocityPfS_S_S_S_ddddd) ;  /* 0xffffffe40e747950 */ /* 0x000fec0003c3ffff */
.L_x_19:
[----:B------:R-:W-:-:S00]  /*1a30*/  BRA `(.L_x_19) ;  /* 0xfffffffc00fc7947 */ /* 0x000fc0000383ffff */
[----:B------:R-:W-:-:S00]  /*1a40*/  NOP ;  /* 0x0000000000007918 */ /* 0x000fc00000000000 */
        /* <DEDUP_REMOVED lines=11> */
.L_x_60:


//--------------------- .text._Z16pressure_poissonPfS_S_dd --------------------------
	.section	.text._Z16pressure_poissonPfS_S_dd,"ax",@progbits
	.align	128
        .global         _Z16pressure_poissonPfS_S_dd
        .type           _Z16pressure_poissonPfS_S_dd,@function
        .size           _Z16pressure_poissonPfS_S_dd,(.L_x_61 - _Z16pressure_poissonPfS_S_dd)
        .other          _Z16pressure_poissonPfS_S_dd,@"STO_CUDA_ENTRY STV_DEFAULT"
_Z16pressure_poissonPfS_S_dd:
.text._Z16pressure_poissonPfS_S_dd:
        /* <DEDUP_REMOVED lines=16> */
[----:B------:R-:W0:Y:S08]  /*0100*/  LDC.64 R18, c[0x0][0x388] ;  /* 0x0000e200ff127b82 */ /* 0x000e300000000a00 */
[----:B------:R-:W1:Y:S08]  /*0110*/  LDC.64 R8, c[0x0][0x398] ;  /* 0x0000e600ff087b82 */ /* 0x000e700000000a00 */
[----:B------:R-:W2:Y:S01]  /*0120*/  LDC.64 R2, c[0x0][0x3a0] ;  /* 0x0000e800ff027b82 */ /* 0x000ea20000000a00 */
[----:B0-----:R-:W-:-:S05]  /*0130*/  IMAD.WIDE.U32 R18, R6, 0x4, R18 ;  /* 0x0000000406127825 */ /* 0x001fca00078e0012 */
[----:B------:R-:W3:Y:S04]  /*0140*/  LDG.E R10, desc[UR4][R18.64+0xa4] ;  /* 0x0000a404120a7981 */ /* 0x000ee8000c1e1900 */
[----:B------:R-:W3:Y:S04]  /*0150*/  LDG.E R13, desc[UR4][R18.64+-0xa4] ;  /* 0xffff5c04120d7981 */ /* 0x000ee8000c1e1900 */
[----:B------:R-:W4:Y:S04]  /*0160*/  LDG.E R0, desc[UR4][R18.64+0x4] ;  /* 0x0000040412007981 */ /* 0x000f28000c1e1900 */
[----:B------:R-:W4:Y:S01]  /*0170*/  LDG.E R7, desc[UR4][R18.64+-0x4] ;  /* 0xfffffc0412077981 */ /* 0x000f22000c1e1900 */
[----:B-1----:R-:W-:Y:S01]  /*0180*/  DMUL R16, R8, R8 ;  /* 0x0000000808107228 */ /* 0x002fe20000000000 */
[----:B------:R-:W-:Y:S07]  /*0190*/  BSSY.RECONVERGENT B1, `(.L_x_22) ;  /* 0x0000021000017945 */ /* 0x000fee0003800200 */
[----:B--2---:R-:W-:-:S08]  /*01a0*/  DFMA R14, R2, R2, R16 ;  /* 0x00000002020e722b */ /* 0x004fd00000000010 */
[----:B------:R-:W-:-:S06]  /*01b0*/  DADD R14, R14, R14 ;  /* 0x000000000e0e7229 */ /* 0x000fcc000000000e */
[----:B------:R-:W0:Y:S01]  /*01c0*/  MUFU.RCP64H R11, R15 ;  /* 0x0000000f000b7308 */ /* 0x000e220000001800 */
[----:B---3--:R-:W-:Y:S01]  /*01d0*/  FADD R22, R10, R13 ;  /* 0x0000000d0a167221 */ /* 0x008fe20000000000 */
[----:B------:R-:W-:-:S06]  /*01e0*/  IMAD.MOV.U32 R10, RZ, RZ, 0x1 ;  /* 0x00000001ff0a7424 */ /* 0x000fcc00078e00ff */
[----:B------:R-:W1:Y:S01]  /*01f0*/  F2F.F64.F32 R12, R22 ;  /* 0x00000016000c7310 */ /* 0x000e620000201800 */
[----:B0-----:R-:W-:Y:S01]  /*0200*/  DFMA R20, -R14, R10, 1 ;  /* 0x3ff000000e14742b */ /* 0x001fe2000000010a */
[----:B----4-:R-:W-:-:S06]  /*0210*/  FADD R0, R0, R7 ;  /* 0x0000000700007221 */ /* 0x010fcc0000000000 */
[----:B------:R-:W0:Y:S01]  /*0220*/  F2F.F64.F32 R18, R0 ;  /* 0x0000000000127310 */ /* 0x000e220000201800 */
[----:B------:R-:W-:Y:S02]  /*0230*/  DFMA R20, R20, R20, R20 ;  /* 0x000000141414722b */ /* 0x000fe40000000014 */
[----:B-1----:R-:W-:-:S06]  /*0240*/  DMUL R12, R12, R8 ;  /* 0x000000080c0c7228 */ /* 0x002fcc0000000000 */
[----:B------:R-:W-:Y:S02]  /*0250*/  DFMA R20, R10, R20, R10 ;  /* 0x000000140a14722b */ /* 0x000fe4000000000a */
[----:B------:R-:W-:Y:S02]  /*0260*/  DMUL R12, R12, R8 ;  /* 0x000000080c0c7228 */ /* 0x000fe40000000000 */
[----:B0-----:R-:W-:-:S04]  /*0270*/  DMUL R18, R18, R2 ;  /* 0x0000000212127228 */ /* 0x001fc80000000000 */
[----:B------:R-:W-:-:S04]  /*0280*/  DFMA R8, -R14, R20, 1 ;  /* 0x3ff000000e08742b */ /* 0x000fc80000000114 */
[----:B------:R-:W-:-:S04]  /*0290*/  DFMA R12, R18, R2, R12 ;  /* 0x00000002120c722b */ /* 0x000fc8000000000c */
[----:B------:R-:W-:-:S08]  /*02a0*/  DFMA R8, R20, R8, R20 ;  /* 0x000000081408722b */ /* 0x000fd00000000014 */
[----:B------:R-:W-:Y:S01]  /*02b0*/  DMUL R2, R12, R8 ;  /* 0x000000080c027228 */ /* 0x000fe20000000000 */
[----:B------:R-:W-:-:S07]  /*02c0*/  FSETP.GEU.AND P1, PT, |R13|, 6.5827683646048100446e-37, PT ;  /* 0x036000000d00780b */ /* 0x000fce0003f2e200 */
[----:B------:R-:W-:-:S08]  /*02d0*/  DFMA R10, -R14, R2, R12 ;  /* 0x000000020e0a722b */ /* 0x000fd0000000010c */
[----:B------:R-:W-:-:S10]  /*02e0*/  DFMA R2, R8, R10, R2 ;  /* 0x0000000a0802722b */ /* 0x000fd40000000002 */
[----:B------:R-:W-:-:S05]  /*02f0*/  FFMA R0, RZ, R15, R3 ;  /* 0x0000000fff007223 */ /* 0x000fca0000000003 */
[----:B------:R-:W-:-:S13]  /*0300*/  FSETP.GT.AND P0, PT, |R0|, 1.469367938527859385e-39, PT ;  /* 0x001000000000780b */ /* 0x000fda0003f04200 */
[----:B------:R-:W-:Y:S05]  /*0310*/  @P0 BRA P1, `(.L_x_23) ;  /* 0x0000000000200947 */ /* 0x000fea0000800000 */
[----:B------:R-:W-:Y:S01]  /*0320*/  IMAD.MOV.U32 R8, RZ, RZ, R12 ;  /* 0x000000ffff087224 */ /* 0x000fe200078e000c */
[----:B------:R-:W-:Y:S01]  /*0330*/  MOV R0, 0x380 ;  /* 0x0000038000007802 */ /* 0x000fe20000000f00 */
[----:B------:R-:W-:Y:S02]  /*0340*/  IMAD.MOV.U32 R9, RZ, RZ, R13 ;  /* 0x000000ffff097224 */ /* 0x000fe400078e000d */
[----:B------:R-:W-:Y:S02]  /*0350*/  IMAD.MOV.U32 R10, RZ, RZ, R14 ;  /* 0x000000ffff0a7224 */ /* 0x000fe400078e000e */
[----:B------:R-:W-:-:S07]  /*0360*/  IMAD.MOV.U32 R11, RZ, RZ, R15 ;  /* 0x000000ffff0b7224 */ /* 0x000fce00078e000f */
[----:B------:R-:W-:Y:S05]  /*0370*/  CALL.REL.NOINC `($__internal_1_$__cuda_sm20_div_rn_f64_full) ;  /* 0x0000000000f07944 */ /* 0x000fea0003c00000 */
[----:B------:R-:W-:Y:S02]  /*0380*/  IMAD.MOV.U32 R2, RZ, RZ, R20 ;  /* 0x000000ffff027224 */ /* 0x000fe400078e0014 */
[----:B------:R-:W-:-:S07]  /*0390*/  IMAD.MOV.U32 R3, RZ, RZ, R21 ;  /* 0x000000ffff037224 */ /* 0x000fce00078e0015 */
.L_x_23:
[----:B------:R-:W-:Y:S05]  /*03a0*/  BSYNC.RECONVERGENT B1 ;  /* 0x0000000000017941 */ /* 0x000fea0003800200 */
.L_x_22:
[----:B------:R-:W0:Y:S01]  /*03b0*/  MUFU.RCP64H R9, R15 ;  /* 0x0000000f00097308 */ /* 0x000e220000001800 */
[----:B------:R-:W-:Y:S01]  /*03c0*/  IMAD.MOV.U32 R8, RZ, RZ, 0x1 ;  /* 0x00000001ff087424 */ /* 0x000fe200078e00ff */
[----:B------:R-:W1:Y:S05]  /*03d0*/  LDCU.64 UR6, c[0x0][0x3a0] ;  /* 0x00007400ff0677ac */ /* 0x000e6a0008000a00 */
[----:B0-----:R-:W-:Y:S02]  /*03e0*/  DFMA R10, -R14, R8, 1 ;  /* 0x3ff000000e0a742b */ /* 0x001fe40000000108 */
[----:B-1----:R-:W-:-:S06]  /*03f0*/  DMUL R16, R16, UR6 ;  /* 0x0000000610107c28 */ /* 0x002fcc0008000000 */
[----:B------:R-:W-:Y:S02]  /*0400*/  DFMA R10, R10, R10, R10 ;  /* 0x0000000a0a0a722b */ /* 0x000fe4000000000a */
[----:B------:R-:W-:-:S06]  /*0410*/  DMUL R16, R16, UR6 ;  /* 0x0000000610107c28 */ /* 0x000fcc0008000000 */
[----:B------:R-:W-:-:S04]  /*0420*/  DFMA R10, R8, R10, R8 ;  /* 0x0000000a080a722b */ /* 0x000fc80000000008 */
[----:B------:R-:W-:-:S04]  /*0430*/  FSETP.GEU.AND P1, PT, |R17|, 6.5827683646048100446e-37, PT ;  /* 0x036000001100780b */ /* 0x000fc80003f2e200 */
[----:B------:R-:W-:-:S08]  /*0440*/  DFMA R8, -R14, R10, 1 ;  /* 0x3ff000000e08742b */ /* 0x000fd0000000010a */
[----:B------:R-:W-:-:S08]  /*0450*/  DFMA R12, R10, R8, R10 ;  /* 0x000000080a0c722b */ /* 0x000fd0000000000a */
[----:B------:R-:W-:-:S08]  /*0460*/  DMUL R8, R12, R16 ;  /* 0x000000100c087228 */ /* 0x000fd00000000000 */
        /* <DEDUP_REMOVED lines=13> */
.L_x_24:
[----:B------:R-:W0:Y:S08]  /*0540*/  LDC.64 R10, c[0x0][0x390] ;  /* 0x0000e400ff0a7b82 */ /* 0x000e300000000a00 */
[----:B------:R-:W1:Y:S01]  /*0550*/  LDC.64 R14, c[0x0][0x380] ;  /* 0x0000e000ff0e7b82 */ /* 0x000e620000000a00 */
[----:B0-----:R-:W-:-:S06]  /*0560*/  IMAD.WIDE.U32 R10, R6, 0x4, R10 ;  /* 0x00000004060a7825 */ /* 0x001fcc00078e000a */
[----:B------:R-:W2:Y:S02]  /*0570*/  LDG.E R10, desc[UR4][R10.64] ;  /* 0x000000040a0a7981 */ /* 0x000ea4000c1e1900 */
[----:B--2---:R-:W0:Y:S02]  /*0580*/  F2F.F64.F32 R12, R10 ;  /* 0x0000000a000c7310 */ /* 0x004e240000201800 */
[----:B0-----:R-:W-:Y:S01]  /*0590*/  DFMA R12, R12, -R8, R2 ;  /* 0x800000080c0c722b */ /* 0x001fe20000000002 */
[----:B-1----:R-:W-:-:S09]  /*05a0*/  IMAD.WIDE.U32 R2, R6, 0x4, R14 ;  /* 0x0000000406027825 */ /* 0x002fd200078e000e */
[----:B------:R-:W0:Y:S02]  /*05b0*/  F2F.F32.F64 R13, R12 ;  /* 0x0000000c000d7310 */ /* 0x000e240000301000 */
[----:B0-----:R0:W-:Y:S02]  /*05c0*/  STG.E desc[UR4][R2.64], R13 ;  /* 0x0000000d02007986 */ /* 0x0011e4000c101904 */
.L_x_21:
[----:B------:R-:W-:Y:S05]  /*05d0*/  BSYNC.RECONVERGENT B0 ;  /* 0x0000000000007941 */ /* 0x000fea0003800200 */
.L_x_20:
[----:B0-----:R-:W0:Y:S01]  /*05e0*/  LDC.64 R2, c[0x0][0x380] ;  /* 0x0000e000ff027b82 */ /* 0x001e220000000a00 */
[----:B------:R-:W-:Y:S01]  /*05f0*/  ISETP.NE.AND P0, PT, R4, RZ, PT ;  /* 0x000000ff0400720c */ /* 0x000fe20003f05270 */
[----:B------:R-:W-:Y:S01]  /*0600*/  BSSY.RECONVERGENT B0, `(.L_x_25) ;  /* 0x000000a000007945 */ /* 0x000fe20003800200 */
[----:B0-----:R-:W-:-:S11]  /*0610*/  IMAD.WIDE R6, R6, 0x4, R2 ;  /* 0x0000000406067825 */ /* 0x001fd600078e0202 */
[----:B------:R-:W-:Y:S05]  /*0620*/  @!P0 BRA `(.L_x_26) ;  /* 0x0000000000148947 */ /* 0x000fea0003800000 */
[----:B------:R-:W-:-:S13]  /*0630*/  ISETP.NE.AND P0, PT, R4, 0x28, PT ;  /* 0x000000280400780c */ /* 0x000fda0003f05270 */
[----:B------:R-:W-:Y:S05]  /*0640*/  @P0 BRA `(.L_x_27) ;  /* 0x0000000000140947 */ /* 0x000fea0003800000 */
[----:B------:R-:W2:Y:S04]  /*0650*/  LDG.E R3, desc[UR4][R6.64+-0x4] ;  /* 0xfffffc0406037981 */ /* 0x000ea8000c1e1900 */
[----:B--2---:R1:W-:Y:S01]  /*0660*/  STG.E desc[UR4][R6.64], R3 ;  /* 0x0000000306007986 */ /* 0x0043e2000c101904 */
[----:B------:R-:W-:Y:S05]  /*0670*/  BRA `(.L_x_27) ;  /* 0x0000000000087947 */ /* 0x000fea0003800000 */
.L_x_26:
[----:B------:R-:W2:Y:S04]  /*0680*/  LDG.E R3, desc[UR4][R6.64+0x4] ;  /* 0x0000040406037981 */ /* 0x000ea8000c1e1900 */
[----:B--2---:R0:W-:Y:S02]  /*0690*/  STG.E desc[UR4][R6.64], R3 ;  /* 0x0000000306007986 */ /* 0x0041e4000c101904 */
.L_x_27:
[----:B------:R-:W-:Y:S05]  /*06a0*/  BSYNC.RECONVERGENT B0 ;  /* 0x0000000000007941 */ /* 0x000fea0003800200 */
.L_x_25:
[----:B------:R-:W-:-:S13]  /*06b0*/  ISETP.NE.AND P0, PT, R5, RZ, PT ;  /* 0x000000ff0500720c */ /* 0x000fda0003f05270 */
[----:B------:R-:W-:Y:S05]  /*06c0*/  @!P0 BRA `(.L_x_28) ;  /* 0x0000000000108947 */ /* 0x000fea0003800000 */
[----:B------:R-:W-:-:S13]  /*06d0*/  ISETP.NE.AND P0, PT, R5, 0x28, PT ;  /* 0x000000280500780c */ /* 0x000fda0003f05270 */
[----:B------:R-:W-:Y:S05]  /*06e0*/  @P0 EXIT ;  /* 0x000000000000094d */ /* 0x000fea0003800000 */
[----:B------:R-:W-:Y:S01]  /*06f0*/  STG.E desc[UR4][R6.64], RZ ;  /* 0x000000ff06007986 */ /* 0x000fe2000c101904 */
[----:B------:R-:W-:Y:S05]  /*0700*/  EXIT ;  /* 0x000000000000794d */ /* 0x000fea0003800000 */
.L_x_28:
[----:B01----:R-:W2:Y:S04]  /*0710*/  LDG.E R3, desc[UR4][R6.64+0xa4] ;  /* 0x0000a40406037981 */ /* 0x003ea8000c1e1900 */
[----:B--2---:R-:W-:Y:S01]  /*0720*/  STG.E desc[UR4][R6.64], R3 ;  /* 0x0000000306007986 */ /* 0x004fe2000c101904 */
[----:B------:R-:W-:Y:S05]  /*0730*/  EXIT ;  /* 0x000000000000794d */ /* 0x000fea0003800000 */
        .weak           $__internal_1_$__cuda_sm20_div_rn_f64_full
        .type           $__internal_1_$__cuda_sm20_div_rn_f64_full,@function
        .size           $__internal_1_$__cuda_sm20_div_rn_f64_full,(.L_x_61 - $__internal_1_$__cuda_sm20_div_rn_f64_full)
$__internal_1_$__cuda_sm20_div_rn_f64_full:
[C---:B------:R-:W-:Y:S01]  /*0740*/  FSETP.GEU.AND P0, PT, |R11|.reuse, 1.469367938527859385e-39, PT ;  /* 0x001000000b00780b */ /* 0x040fe20003f0e200 */
[----:B------:R-:W-:Y:S01]  /*0750*/  IMAD.MOV.U32 R18, RZ, RZ, 0x1 ;  /* 0x00000001ff127424 */ /* 0x000fe200078e00ff */
[----:B------:R-:W-:Y:S01]  /*0760*/  LOP3.LUT R12, R11, 0x800fffff, RZ, 0xc0, !PT ;  /* 0x800fffff0b0c7812 */ /* 0x000fe200078ec0ff */
[----:B------:R-:W-:Y:S01]  /*0770*/  IMAD.MOV.U32 R26, RZ, RZ, 0x1ca00000 ;  /* 0x1ca00000ff1a7424 */ /* 0x000fe200078e00ff */
[C---:B------:R-:W-:Y:S01]  /*0780*/  FSETP.GEU.AND P2, PT, |R9|.reuse, 1.469367938527859385e-39, PT ;  /* 0x001000000900780b */ /* 0x040fe20003f4e200 */
[----:B------:R-:W-:Y:S01]  /*0790*/  BSSY.RECONVERGENT B2, `(.L_x_29) ;  /* 0x0000052000027945 */ /* 0x000fe20003800200 */
[----:B------:R-:W-:Y:S01]  /*07a0*/  LOP3.LUT R13, R12, 0x3ff00000, RZ, 0xfc, !PT ;  /* 0x3ff000000c0d7812 */ /* 0x000fe200078efcff */
[----:B------:R-:W-:Y:S01]  /*07b0*/  IMAD.MOV.U32 R12, RZ, RZ, R10 ;  /* 0x000000ffff0c7224 */ /* 0x000fe200078e000a */
[----:B------:R-:W-:Y:S02]  /*07c0*/  LOP3.LUT R7, R9, 0x7ff00000, RZ, 0xc0, !PT ;  /* 0x7ff0000009077812 */ /* 0x000fe400078ec0ff */
[----:B------:R-:W-:-:S03]  /*07d0*/  LOP3.LUT R28, R11, 0x7ff00000, RZ, 0xc0, !PT ;  /* 0x7ff000000b1c7812 */ /* 0x000fc600078ec0ff */
[----:B------:R-:W-:Y:S01]  /*07e0*/  @!P0 DMUL R12, R10, 8.98846567431157953865e+307 ;  /* 0x7fe000000a0c8828 */ /* 0x000fe20000000000 */
[----:B------:R-:W-:Y:S01]  /*07f0*/  ISETP.GE.U32.AND P1, PT, R7, R28, PT ;  /* 0x0000001c0700720c */ /* 0x000fe20003f26070 */
[----:B------:R-:W-:Y:S02]  /*0800*/  IMAD.MOV.U32 R27, RZ, RZ, R7 ;  /* 0x000000ffff1b7224 */ /* 0x000fe400078e0007 */
[----:B------:R-:W-:Y:S02]  /*0810*/  @!P2 LOP3.LUT R22, R11, 0x7ff00000, RZ, 0xc0, !PT ;  /* 0x7ff000000b16a812 */ /* 0x000fe400078ec0ff */
[----:B------:R-:W0:Y:S02]  /*0820*/  MUFU.RCP64H R19, R13 ;  /* 0x0000000d00137308 */ /* 0x000e240000001800 */
[----:B------:R-:W-:Y:S01]  /*0830*/  @!P2 ISETP.GE.U32.AND P3, PT, R7, R22, PT ;  /* 0x000000160700a20c */ /* 0x000fe20003f66070 */
[----:B------:R-:W-:Y:S01]  /*0840*/  @!P2 IMAD.MOV.U32 R22, RZ, RZ, RZ ;  /* 0x000000ffff16a224 */ /* 0x000fe200078e00ff */
[----:B------:R-:W-:-:S02]  /*0850*/  @!P0 LOP3.LUT R28, R13, 0x7ff00000, RZ, 0xc0, !PT ;  /* 0x7ff000000d1c8812 */ /* 0x000fc400078ec0ff */
[----:B------:R-:W-:-:S03]  /*0860*/  @!P2 SEL R23, R26, 0x63400000, !P3 ;  /* 0x634000001a17a807 */ /* 0x000fc60005800000 */
[----:B------:R-:W-:Y:S01]  /*0870*/  VIADD R29, R28, 0xffffffff ;  /* 0xffffffff1c1d7836 */ /* 0x000fe20000000000 */
[----:B------:R-:W-:-:S04]  /*0880*/  @!P2 LOP3.LUT R23, R23, 0x80000000, R9, 0xf8, !PT ;  /* 0x800000001717a812 */ /* 0x000fc800078ef809 */
[----:B------:R-:W-:Y:S01]  /*0890*/  @!P2 LOP3.LUT R23, R23, 0x100000, RZ, 0xfc, !PT ;  /* 0x001000001717a812 */ /* 0x000fe200078efcff */
[----:B0-----:R-:W-:-:S08]  /*08a0*/  DFMA R20, R18, -R12, 1 ;  /* 0x3ff000001214742b */ /* 0x001fd0000000080c */
[----:B------:R-:W-:-:S08]  /*08b0*/  DFMA R20, R20, R20, R20 ;  /* 0x000000141414722b */ /* 0x000fd00000000014 */
[----:B------:R-:W-:Y:S01]  /*08c0*/  DFMA R20, R18, R20, R18 ;  /* 0x000000141214722b */ /* 0x000fe20000000012 */
[----:B------:R-:W-:Y:S01]  /*08d0*/  SEL R19, R26, 0x63400000, !P1 ;  /* 0x634000001a137807 */ /* 0x000fe20004800000 */
[----:B------:R-:W-:-:S03]  /*08e0*/  IMAD.MOV.U32 R18, RZ, RZ, R8 ;  /* 0x000000ffff127224 */ /* 0x000fc600078e0008 */
[----:B------:R-:W-:-:S03]  /*08f0*/  LOP3.LUT R19, R19, 0x800fffff, R9, 0xf8, !PT ;  /* 0x800fffff13137812 */ /* 0x000fc600078ef809 */
[----:B------:R-:W-:-:S03]  /*0900*/  DFMA R24, R20, -R12, 1 ;  /* 0x3ff000001418742b */ /* 0x000fc6000000080c */
[----:B------:R-:W-:-:S05]  /*0910*/  @!P2 DFMA R18, R18, 2, -R22 ;  /* 0x400000001212a82b */ /* 0x000fca0000000816 */
[----:B------:R-:W-:-:S05]  /*0920*/  DFMA R24, R20, R24, R20 ;  /* 0x000000181418722b */ /* 0x000fca0000000014 */
[----:B------:R-:W-:-:S03]  /*0930*/  @!P2 LOP3.LUT R27, R19, 0x7ff00000, RZ, 0xc0, !PT ;  /* 0x7ff00000131ba812 */ /* 0x000fc600078ec0ff */
[----:B------:R-:W-:Y:S02]  /*0940*/  DMUL R20, R24, R18 ;  /* 0x0000001218147228 */ /* 0x000fe40000000000 */
[----:B------:R-:W-:-:S05]  /*0950*/  VIADD R22, R27, 0xffffffff ;  /* 0xffffffff1b167836 */ /* 0x000fca0000000000 */
[----:B------:R-:W-:Y:S01]  /*0960*/  ISETP.GT.U32.AND P0, PT, R22, 0x7feffffe, PT ;  /* 0x7feffffe1600780c */ /* 0x000fe20003f04070 */
[----:B------:R-:W-:-:S03]  /*0970*/  DFMA R22, R20, -R12, R18 ;  /* 0x8000000c1416722b */ /* 0x000fc60000000012 */
[----:B------:R-:W-:-:S05]  /*0980*/  ISETP.GT.U32.OR P0, PT, R29, 0x7feffffe, P0 ;  /* 0x7feffffe1d00780c */ /* 0x000fca0000704470 */
[----:B------:R-:W-:-:S08]  /*0990*/  DFMA R22, R24, R22, R20 ;  /* 0x000000161816722b */ /* 0x000fd00000000014 */
[----:B------:R-:W-:Y:S05]  /*09a0*/  @P0 BRA `(.L_x_30) ;  /* 0x00000000006c0947 */ /* 0x000fea0003800000 */
[----:B------:R-:W-:-:S04]  /*09b0*/  LOP3.LUT R20, R11, 0x7ff00000, RZ, 0xc0, !PT ;  /* 0x7ff000000b147812 */ /* 0x000fc800078ec0ff */
[CC--:B------:R-:W-:Y:S02]  /*09c0*/  VIADDMNMX R8, R7.reuse, -R20.reuse, 0xb9600000, !PT ;  /* 0xb960000007087446 */ /* 0x0c0fe40007800914 */
[----:B------:R-:W-:Y:S02]  /*09d0*/  ISETP.GE.U32.AND P0, PT, R7, R20, PT ;  /* 0x000000140700720c */ /* 0x000fe40003f06070 */
[----:B------:R-:W-:Y:S01]  /*09e0*/  VIMNMX R7, PT, PT, R8, 0x46a00000, PT ;  /* 0x46a0000008077848 */ /* 0x000fe20003fe0100 */
[----:B------:R-:W-:Y:S01]  /*09f0*/  IMAD.MOV.U32 R8, RZ, RZ, RZ ;  /* 0x000000ffff087224 */ /* 0x000fe200078e00ff */
[----:B------:R-:W-:-:S05]  /*0a00*/  SEL R26, R26, 0x63400000, !P0 ;  /* 0x634000001a1a7807 */ /* 0x000fca0004000000 */
[----:B------:R-:W-:-:S04]  /*0a10*/  IMAD.IADD R7, R7, 0x1, -R26 ;  /* 0x0000000107077824 */ /* 0x000fc800078e0a1a */
[----:B------:R-:W-:-:S06]  /*0a20*/  VIADD R9, R7, 0x7fe00000 ;  /* 0x7fe0000007097836 */ /* 0x000fcc0000000000 */
[----:B------:R-:W-:-:S10]  /*0a30*/  DMUL R20, R22, R8 ;  /* 0x0000000816147228 */ /* 0x000fd40000000000 */
[----:B------:R-:W-:-:S13]  /*0a40*/  FSETP.GTU.AND P0, PT, |R21|, 1.469367938527859385e-39, PT ;  /* 0x001000001500780b */ /* 0x000fda0003f0c200 */
[----:B------:R-:W-:Y:S05]  /*0a50*/  @P0 BRA `(.L_x_31) ;  /* 0x0000000000940947 */ /* 0x000fea0003800000 */
[----:B------:R-:W-:Y:S01]  /*0a60*/  DFMA R12, R22, -R12, R18 ;  /* 0x8000000c160c722b */ /* 0x000fe20000000012 */
[----:B------:R-:W-:-:S09]  /*0a70*/  IMAD.MOV.U32 R10, RZ, RZ, RZ ;  /* 0x000000ffff0a7224 */ /* 0x000fd200078e00ff */
[C---:B------:R-:W-:Y:S02]  /*0a80*/  FSETP.NEU.AND P0, PT, R13.reuse, RZ, PT ;  /* 0x000000ff0d00720b */ /* 0x040fe40003f0d000 */
[----:B------:R-:W-:-:S04]  /*0a90*/  LOP3.LUT R19, R13, 0x80000000, R11, 0x48, !PT ;  /* 0x800000000d137812 */ /* 0x000fc800078e480b */
[----:B------:R-:W-:-:S07]  /*0aa0*/  LOP3.LUT R11, R19, R9, RZ, 0xfc, !PT ;  /* 0x00000009130b7212 */ /* 0x000fce00078efcff */
[----:B------:R-:W-:Y:S05]  /*0ab0*/  @!P0 BRA `(.L_x_31) ;  /* 0x00000000007c8947 */ /* 0x000fea0003800000 */
[----:B------:R-:W-:Y:S01]  /*0ac0*/  IMAD.MOV R9, RZ, RZ, -R7 ;  /* 0x000000ffff097224 */ /* 0x000fe200078e0a07 */
[----:B------:R-:W-:Y:S01]  /*0ad0*/  DMUL.RP R10, R22, R10 ;  /* 0x0000000a160a7228 */ /* 0x000fe20000008000 */
[----:B------:R-:W-:Y:S01]  /*0ae0*/  IMAD.MOV.U32 R8, RZ, RZ, RZ ;  /* 0x000000ffff087224 */ /* 0x000fe200078e00ff */
[----:B------:R-:W-:-:S05]  /*0af0*/  IADD3 R7, PT, PT, -R7, -0x43300000, RZ ;  /* 0xbcd0000007077810 */ /* 0x000fca0007ffe1ff */
[----:B------:R-:W-:-:S03]  /*0b00*/  DFMA R8, R20, -R8, R22 ;  /* 0x800000081408722b */ /* 0x000fc60000000016 */
[----:B------:R-:W-:-:S07]  /*0b10*/  LOP3.LUT R19, R11, R19, RZ, 0x3c, !PT ;  /* 0x000000130b137212 */ /* 0x000fce00078e3cff */
[----:B------:R-:W-:-:S04]  /*0b20*/  FSETP.NEU.AND P0, PT, |R9|, R7, PT ;  /* 0x000000070900720b */ /* 0x000fc80003f0d200 */
[----:B------:R-:W-:Y:S02]  /*0b30*/  FSEL R20, R10, R20, !P0 ;  /* 0x000000140a147208 */ /* 0x000fe40004000000 */
[----:B------:R-:W-:Y:S01]  /*0b40*/  FSEL R21, R19, R21, !P0 ;  /* 0x0000001513157208 */ /* 0x000fe20004000000 */
[----:B------:R-:W-:Y:S06]  /*0b50*/  BRA `(.L_x_31) ;  /* 0x0000000000547947 */ /* 0x000fec0003800000 */
.L_x_30:
[----:B------:R-:W-:-:S14]  /*0b60*/  DSETP.NAN.AND P0, PT, R8, R8, PT ;  /* 0x000000080800722a */ /* 0x000fdc0003f08000 */
[----:B------:R-:W-:Y:S05]  /*0b70*/  @P0 BRA `(.L_x_32) ;  /* 0x0000000000440947 */ /* 0x000fea0003800000 */
[----:B------:R-:W-:-:S14]  /*0b80*/  DSETP.NAN.AND P0, PT, R10, R10, PT ;  /* 0x0000000a0a00722a */ /* 0x000fdc0003f08000 */
[----:B------:R-:W-:Y:S05]  /*0b90*/  @P0 BRA `(.L_x_33) ;  /* 0x0000000000300947 */ /* 0x000fea0003800000 */
[----:B------:R-:W-:Y:S01]  /*0ba0*/  ISETP.NE.AND P0, PT, R27, R28, PT ;  /* 0x0000001c1b00720c */ /* 0x000fe20003f05270 */
[----:B------:R-:W-:Y:S02]  /*0bb0*/  IMAD.MOV.U32 R20, RZ, RZ, 0x0 ;  /* 0x00000000ff147424 */ /* 0x000fe400078e00ff */
[----:B------:R-:W-:-:S10]  /*0bc0*/  IMAD.MOV.U32 R21, RZ, RZ, -0x80000 ;  /* 0xfff80000ff157424 */ /* 0x000fd400078e00ff */
[----:B------:R-:W-:Y:S05]  /*0bd0*/  @!P0 BRA `(.L_x_31) ;  /* 0x0000000000348947 */ /* 0x000fea0003800000 */
[----:B------:R-:W-:Y:S02]  /*0be0*/  ISETP.NE.AND P0, PT, R27, 0x7ff00000, PT ;  /* 0x7ff000001b00780c */ /* 0x000fe40003f05270 */
[----:B------:R-:W-:Y:S02]  /*0bf0*/  LOP3.LUT R21, R9, 0x80000000, R11, 0x48, !PT ;  /* 0x8000000009157812 */ /* 0x000fe400078e480b */
[----:B------:R-:W-:-:S13]  /*0c00*/  ISETP.EQ.OR P0, PT, R28, RZ, !P0 ;  /* 0x000000ff1c00720c */ /* 0x000fda0004702670 */
[----:B------:R-:W-:Y:S01]  /*0c10*/  @P0 LOP3.LUT R7, R21, 0x7ff00000, RZ, 0xfc, !PT ;  /* 0x7ff0000015070812 */ /* 0x000fe200078efcff */
[----:B------:R-:W-:Y:S02]  /*0c20*/  @!P0 IMAD.MOV.U32 R20, RZ, RZ, RZ ;  /* 0x000000ffff148224 */ /* 0x000fe400078e00ff */
[----:B------:R-:W-:Y:S02]  /*0c30*/  @P0 IMAD.MOV.U32 R20, RZ, RZ, RZ ;  /* 0x000000ffff140224 */ /* 0x000fe400078e00ff */
[----:B------:R-:W-:Y:S01]  /*0c40*/  @P0 IMAD.MOV.U32 R21, RZ, RZ, R7 ;  /* 0x000000ffff150224 */ /* 0x000fe200078e0007 */
[----:B------:R-:W-:Y:S06]  /*0c50*/  BRA `(.L_x_31) ;  /* 0x0000000000147947 */ /* 0x000fec0003800000 */
.L_x_33:
[----:B------:R-:W-:Y:S01]  /*0c60*/  LOP3.LUT R21, R11, 0x80000, RZ, 0xfc, !PT ;  /* 0x000800000b157812 */ /* 0x000fe200078efcff */
[----:B------:R-:W-:Y:S01]  /*0c70*/  IMAD.MOV.U32 R20, RZ, RZ, R10 ;  /* 0x000000ffff147224 */ /* 0x000fe200078e000a */
[----:B------:R-:W-:Y:S06]  /*0c80*/  BRA `(.L_x_31) ;  /* 0x0000000000087947 */ /* 0x000fec0003800000 */
.L_x_32:
[----:B------:R-:W-:Y:S01]  /*0c90*/  LOP3.LUT R21, R9, 0x80000, RZ, 0xfc, !PT ;  /* 0x0008000009157812 */ /* 0x000fe200078efcff */
[----:B------:R-:W-:-:S07]  /*0ca0*/  IMAD.MOV.U32 R20, RZ, RZ, R8 ;  /* 0x000000ffff147224 */ /* 0x000fce00078e0008 */
.L_x_31:
[----:B------:R-:W-:Y:S05]  /*0cb0*/  BSYNC.RECONVERGENT B2 ;  /* 0x0000000000027941 */ /* 0x000fea0003800200 */
.L_x_29:
[----:B------:R-:W-:Y:S02]  /*0cc0*/  IMAD.MOV.U32 R8, RZ, RZ, R0 ;  /* 0x000000ffff087224 */ /* 0x000fe400078e0000 */
[----:B------:R-:W-:-:S04]  /*0cd0*/  IMAD.MOV.U32 R9, RZ, RZ, 0x0 ;  /* 0x00000000ff097424 */ /* 0x000fc800078e00ff */
[----:B------:R-:W-:Y:S05]  /*0ce0*/  RET.REL.NODEC R8 `(_Z16pressure_poissonPfS_S_dd) ;  /* 0xfffffff008c47950 */ /* 0x000fea0003c3ffff */
.L_x_34:
        /* <DEDUP_REMOVED lines=9> */
.L_x_61:


//--------------------- .text._Z9compute_bPfS_S_dddd --------------------------
	.section	.text._Z9compute_bPfS_S_dddd,"ax",@progbits
	.align	128
        .global         _Z9compute_bPfS_S_dddd
        .type           _Z9compute_bPfS_S_dddd,@function
        .size           _Z9compute_bPfS_S_dddd,(.L_x_64 - _Z9compute_bPfS_S_dddd)
        .other          _Z9compute_bPfS_S_dddd,@"STO_CUDA_ENTRY STV_DEFAULT"
_Z9compute_bPfS_S_dddd:
.text._Z9compute_bPfS_S_dddd:
[----:B------:R-:W-:Y:S01]  /*0000*/  LDC R1, c[0x0][0x37c] ;  /* 0x0000df00ff017b82 */ /* 0x000fe20000000800 */
[----:B------:R-:W0:Y:S07]  /*0010*/  S2R R2, SR_TID.X ;  /* 0x0000000000027919 */ /* 0x000e2e0000002100 */
[----:B------:R-:W1:Y:S01]  /*0020*/  LDC R0, c[0x0][0x364] ;  /* 0x0000d900ff007b82 */ /* 0x000e620000000800 */
[----:B------:R-:W1:Y:S07]  /*0030*/  S2R R3, SR_TID.Y ;  /* 0x0000000000037919 */ /* 0x000e6e0000002200 */
[----:B------:R-:W0:Y:S08]  /*0040*/  S2UR UR5, SR_CTAID.X ;  /* 0x00000000000579c3 */ /* 0x000e300000002500 */
[----:B------:R-:W0:Y:S08]  /*0050*/  LDC R9, c[0x0][0x360] ;  /* 0x0000d800ff097b82 */ /* 0x000e300000000800 */
[----:B------:R-:W1:Y:S01]  /*0060*/  S2UR UR4, SR_CTAID.Y ;  /* 0x00000000000479c3 */ /* 0x000e620000002600 */
[----:B0-----:R-:W-:-:S02]  /*0070*/  IMAD R9, R9, UR5, R2 ;  /* 0x0000000509097c24 */ /* 0x001fc4000f8e0202 */
[----:B-1----:R-:W-:Y:S02]  /*0080*/  IMAD R0, R0, UR4, R3 ;  /* 0x0000000400007c24 */ /* 0x002fe4000f8e0203 */
[----:B------:R-:W-:-:S05]  /*0090*/  VIADD R3, R9, 0xffffffff ;  /* 0xffffffff09037836 */ /* 0x000fca0000000000 */
[----:B------:R-:W-:-:S04]  /*00a0*/  VIADDMNMX.U32 R3, R0, 0xffffffff, R3, !PT ;  /* 0xffffffff00037846 */ /* 0x000fc80007800003 */
[----:B------:R-:W-:-:S13]  /*00b0*/  ISETP.GT.U32.AND P0, PT, R3, 0x26, PT ;  /* 0x000000260300780c */ /* 0x000fda0003f04070 */
[----:B------:R-:W-:Y:S05]  /*00c0*/  @P0 EXIT ;  /* 0x000000000000094d */ /* 0x000fea0003800000 */
[----:B------:R-:W0:Y:S01]  /*00d0*/  LDC R8, c[0x0][0x39c] ;  /* 0x0000e700ff087b82 */ /* 0x000e220000000800 */
[----:B------:R-:W1:Y:S01]  /*00e0*/  LDCU.64 UR10, c[0x0][0x358] ;  /* 0x00006b00ff0a77ac */ /* 0x000e620008000a00 */
[----:B------:R-:W-:-:S06]  /*00f0*/  IMAD R0, R0, 0x29, R9 ;  /* 0x0000002900007824 */ /* 0x000fcc00078e0209 */
[----:B------:R-:W2:Y:S01]  /*0100*/  LDC.64 R6, c[0x0][0x398] ;  /* 0x0000e600ff067b82 */ /* 0x000ea20000000a00 */
[----:B0-----:R-:W2:Y:S01]  /*0110*/  MUFU.RCP64H R3, R8 ;  /* 0x0000000800037308 */ /* 0x001ea20000001800 */
[----:B------:R-:W-:-:S05]  /*0120*/  VIADD R2, R8, 0x300402 ;  /* 0x0030040208027836 */ /* 0x000fca0000000000 */
[----:B------:R-:W-:Y:S01]  /*0130*/  FSETP.GEU.AND P0, PT, |R2|, 5.8789094863358348022e-39, PT ;  /* 0x004004020200780b */ /* 0x000fe20003f0e200 */
[----:B--2---:R-:W-:-:S08]  /*0140*/  DFMA R4, R2, -R6, 1 ;  /* 0x3ff000000204742b */ /* 0x004fd00000000806 */
[----:B------:R-:W-:-:S08]  /*0150*/  DFMA R4, R4, R4, R4 ;  /* 0x000000040404722b */ /* 0x000fd00000000004 */
[----:B------:R-:W-:-:S08]  /*0160*/  DFMA R4, R2, R4, R2 ;  /* 0x000000040204722b */ /* 0x000fd00000000002 */
[----:B------:R-:W-:-:S08]  /*0170*/  DFMA R6, R4, -R6, 1 ;  /* 0x3ff000000406742b */ /* 0x000fd00000000806 */
[----:B------:R-:W-:-:S10]  /*0180*/  DFMA R6, R4, R6, R4 ;  /* 0x000000060406722b */ /* 0x000fd40000000004 */
[----:B------:R-:W-:Y:S02]  /*0190*/  R2UR UR4, R6 ;  /* 0x00000000060472ca */ /* 0x000fe400000e0000 */
[----:B------:R-:W-:Y:S01]  /*01a0*/  R2UR UR5, R7 ;  /* 0x00000000070572ca */ /* 0x000fe200000e0000 */
[----:B-1----:R-:W-:-:S14]  /*01b0*/  @P0 BRA `(.L_x_35) ;  /* 0x0000000000100947 */ /* 0x002fdc0003800000 */
[----:B------:R-:W-:-:S05]  /*01c0*/  LOP3.LUT R2, R8, 0x7fffffff, RZ, 0xc0, !PT ;  /* 0x7fffffff08027812 */ /* 0x000fca00078ec0ff */
[----:B------:R-:W-:Y:S01]  /*01d0*/  VIADD R6, R2, 0xfff00000 ;  /* 0xfff0000002067836 */ /* 0x000fe20000000000 */
[----:B------:R-:W-:-:S07]  /*01e0*/  MOV R2, 0x200 ;  /* 0x0000020000027802 */ /* 0x000fce0000000f00 */
[----:B------:R-:W-:Y:S05]  /*01f0*/  CALL.REL.NOINC `($__internal_2_$__cuda_sm20_dblrcp_rn_slowpath_v3) ;  /* 0x0000000c003c7944 */ /* 0x000fea0003c00000 */
.L_x_35:
[----:B------:R-:W0:Y:S08]  /*0200*/  LDC.64 R16, c[0x0][0x388] ;  /* 0x0000e200ff107b82 */ /* 0x000e300000000a00 */
[----:B------:R-:W1:Y:S01]  /*0210*/  LDC.64 R2, c[0x0][0x3a0] ;  /* 0x0000e800ff027b82 */ /* 0x000e620000000a00 */
[----:B0-----:R-:W-:-:S05]  /*0220*/  IMAD.WIDE.U32 R16, R0, 0x4, R16 ;  /* 0x0000000400107825 */ /* 0x001fca00078e0010 */
[----:B------:R-:W2:Y:S04]  /*0230*/  LDG.E R6, desc[UR10][R16.64+0x4] ;  /* 0x0000040a10067981 */ /* 0x000ea8000c1e1900 */
[----:B------:R-:W2:Y:S01]  /*0240*/  LDG.E R7, desc[UR10][R16.64+-0x4] ;  /* 0xfffffc0a10077981 */ /* 0x000ea2000c1e1900 */
[----:B-1----:R-:W-:Y:S01]  /*0250*/  DADD R2, R2, R2 ;  /* 0x0000000002027229 */ /* 0x002fe20000000002 */
[----:B------:R-:W-:Y:S09]  /*0260*/  BSSY.RECONVERGENT B0, `(.L_x_36) ;  /* 0x0000020000007945 */ /* 0x000ff20003800200 */
[----:B------:R-:W-:-:S02]  /*0270*/  R2UR UR7, R3 ;  /* 0x00000000030772ca */ /* 0x000fc400000e0000 */
[----:B------:R-:W-:Y:S01]  /*0280*/  R2UR UR6, R2 ;  /* 0x00000000020672ca */ /* 0x000fe200000e0000 */
[----:B------:R-:W-:-:S10]  /*0290*/  IMAD.MOV.U32 R2, RZ, RZ, 0x1 ;  /* 0x00000001ff027424 */ /* 0x000fd400078e00ff */
[----:B------:R-:W0:Y:S01]  /*02a0*/  MUFU.RCP64H R3, UR7 ;  /* 0x0000000700037d08 */ /* 0x000e220008001800 */
[----:B------:R-:W-:Y:S02]  /*02b0*/  IMAD.U32 R5, RZ, RZ, UR7 ;  /* 0x00000007ff057e24 */ /* 0x000fe4000f8e00ff */
[----:B------:R-:W-:-:S06]  /*02c0*/  IMAD.U32 R4, RZ, RZ, UR6 ;  /* 0x00000006ff047e24 */ /* 0x000fcc000f8e00ff */
[----:B0-----:R-:W-:-:S08]  /*02d0*/  DFMA R4, R2, -R4, 1 ;  /* 0x3ff000000204742b */ /* 0x001fd00000000804 */
[----:B------:R-:W-:-:S08]  /*02e0*/  DFMA R4, R4, R4, R4 ;  /* 0x000000040404722b */ /* 0x000fd00000000004 */
[----:B------:R-:W-:Y:S01]  /*02f0*/  DFMA R4, R2, R4, R2 ;  /* 0x000000040204722b */ /* 0x000fe20000000002 */
[----:B------:R-:W-:Y:S01]  /*0300*/  MOV R2, UR6 ;  /* 0x0000000600027c02 */ /* 0x000fe20008000f00 */
[----:B------:R-:W-:-:S06]  /*0310*/  IMAD.U32 R3, RZ, RZ, UR7 ;  /* 0x00000007ff037e24 */ /* 0x000fcc000f8e00ff */
[----:B------:R-:W-:-:S08]  /*0320*/  DFMA R2, R4, -R2, 1 ;  /* 0x3ff000000402742b */ /* 0x000fd00000000802 */
[----:B------:R-:W-:Y:S01]  /*0330*/  DFMA R2, R4, R2, R4 ;  /* 0x000000020402722b */ /* 0x000fe20000000004 */
[----:B--2---:R-:W-:-:S06]  /*0340*/  FADD R8, R6, -R7 ;  /* 0x8000000706087221 */ /* 0x004fcc0000000000 */
[----:B------:R-:W0:Y:S02]  /*0350*/  F2F.F64.F32 R8, R8 ;  /* 0x0000000800087310 */ /* 0x000e240000201800 */
[----:B0-----:R-:W-:Y:S01]  /*0360*/  DMUL R4, R8, R2 ;  /* 0x0000000208047228 */ /* 0x001fe20000000000 */
[----:B------:R-:W-:-:S07]  /*0370*/  FSETP.GEU.AND P1, PT, |R9|, 6.5827683646048100446e-37, PT ;  /* 0x036000000900780b */ /* 0x000fce0003f2e200 */
[----:B------:R-:W-:-:S08]  /*0380*/  DFMA R6, R4, -UR6, R8 ;  /* 0x8000000604067c2b */ /* 0x000fd00008000008 */
[----:B------:R-:W-:-:S10]  /*0390*/  DFMA R4, R2, R6, R4 ;  /* 0x000000060204722b */ /* 0x000fd40000000004 */
[----:B------:R-:W-:-:S05]  /*03a0*/  FFMA R2, RZ, UR7, R5 ;  /* 0x00000007ff027c23 */ /* 0x000fca0008000005 */
[----:B------:R-:W-:-:S13]  /*03b0*/  FSETP.GT.AND P0, PT, |R2|, 1.469367938527859385e-39, PT ;  /* 0x001000000200780b */ /* 0x000fda0003f04200 */
[----:B------:R-:W-:Y:S05]  /*03c0*/  @P0 BRA P1, `(.L_x_37) ;  /* 0x0000000000240947 */ /* 0x000fea0000800000 */
[----:B------:R-:W-:Y:S01]  /*03d0*/  IMAD.U32 R2, RZ, RZ, UR6 ;  /* 0x00000006ff027e24 */ /* 0x000fe2000f8e00ff */
[----:B------:R-:W-:Y:S01]  /*03e0*/  MOV R6, 0x440 ;  /* 0x0000044000067802 */ /* 0x000fe20000000f00 */
[----:B------:R-:W-:Y:S02]  /*03f0*/  IMAD.U32 R10, RZ, RZ, UR6 ;  /* 0x00000006ff0a7e24 */ /* 0x000fe4000f8e00ff */
[----:B------:R-:W-:Y:S02]  /*0400*/  IMAD.U32 R3, RZ, RZ, UR7 ;  /* 0x00000007ff037e24 */ /* 0x000fe4000f8e00ff */
[----:B------:R-:W-:Y:S02]  /*0410*/  IMAD.U32 R11, RZ, RZ, UR7 ;  /* 0x00000007ff0b7e24 */ /* 0x000fe4000f8e00ff */
[----:B------:R-:W-:-:S07]  /*0420*/  IMAD.MOV.U32 R10, RZ, RZ, R2 ;  /* 0x000000ffff0a7224 */ /* 0x000fce00078e0002 */
[----:B------:R-:W-:Y:S05]  /*0430*/  CALL.REL.NOINC `($__internal_3_$__cuda_sm20_div_rn_f64_full) ;  /* 0x0000000c005c7944 */ /* 0x000fea0003c00000 */
[----:B------:R-:W-:Y:S01]  /*0440*/  MOV R4, R20 ;  /* 0x0000001400047202 */ /* 0x000fe20000000f00 */
[----:B------:R-:W-:-:S07]  /*0450*/  IMAD.MOV.U32 R5, RZ, RZ, R21 ;  /* 0x000000ffff057224 */ /* 0x000fce00078e0015 */
.L_x_37:
[----:B------:R-:W-:Y:S05]  /*0460*/  BSYNC.RECONVERGENT B0 ;  /* 0x0000000000007941 */ /* 0x000fea0003800200 */
.L_x_36:
        /* <DEDUP_REMOVED lines=16> */
[----:B------:R-:W-:Y:S02]  /*0570*/  IMAD.U32 R2, RZ, RZ, UR8 ;  /* 0x00000008ff027e24 */ /* 0x000fe4000f8e00ff */
        /* <DEDUP_REMOVED lines=12> */
[----:B------:R-:W-:Y:S01]  /*0640*/  MOV R2, UR8 ;  /* 0x0000000800027c02 */ /* 0x000fe20008000f00 */
[----:B------:R-:W-:Y:S01]  /*0650*/  IMAD.U32 R10, RZ, RZ, UR8 ;  /* 0x00000008ff0a7e24 */ /* 0x000fe2000f8e00ff */
[----:B------:R-:W-:Y:S01]  /*0660*/  MOV R6, 0x6b0 ;  /* 0x000006b000067802 */ /* 0x000fe20000000f00 */
[----:B------:R-:W-:Y:S02]  /*0670*/  IMAD.U32 R3, RZ, RZ, UR9 ;  /* 0x00000009ff037e24 */ /* 0x000fe4000f8e00ff */
[----:B------:R-:W-:Y:S02]  /*0680*/  IMAD.U32 R11, RZ, RZ, UR9 ;  /* 0x00000009ff0b7e24 */ /* 0x000fe4000f8e00ff */
[----:B------:R-:W-:-:S07]  /*0690*/  IMAD.MOV.U32 R10, RZ, RZ, R2 ;  /* 0x000000ffff0a7224 */ /* 0x000fce00078e0002 */
[----:B------:R-:W-:Y:S05]  /*06a0*/  CALL.REL.NOINC `($__internal_3_$__cuda_sm20_div_rn_f64_full) ;  /* 0x0000000800c07944 */ /* 0x000fea0003c00000 */
[----:B------:R-:W-:Y:S02]  /*06b0*/  IMAD.MOV.U32 R2, RZ, RZ, R20 ;  /* 0x000000ffff027224 */ /* 0x000fe400078e0014 */
[----:B------:R-:W-:-:S07]  /*06c0*/  IMAD.MOV.U32 R3, RZ, RZ, R21 ;  /* 0x000000ffff037224 */ /* 0x000fce00078e0015 */
.L_x_39:
[----:B------:R-:W-:Y:S05]  /*06d0*/  BSYNC.RECONVERGENT B0 ;  /* 0x0000000000007941 */ /* 0x000fea0003800200 */
.L_x_38:
[----:B------:R-:W-:Y:S01]  /*06e0*/  DADD R6, -RZ, |R4| ;  /* 0x00000000ff067229 */ /* 0x000fe20000000504 */
[----:B------:R-:W-:Y:S09]  /*06f0*/  BSSY.RECONVERGENT B0, `(.L_x_40) ;  /* 0x0000004000007945 */ /* 0x000ff20003800200 */
[----:B------:R-:W-:-:S02]  /*0700*/  MOV R18, R6 ;  /* 0x0000000600127202 */ /* 0x000fc40000000f00 */
[----:B------:R-:W-:-:S07]  /*0710*/  MOV R6, 0x730 ;  /* 0x0000073000067802 */ /* 0x000fce0000000f00 */
[----:B------:R-:W-:Y:S05]  /*0720*/  CALL.REL.NOINC `($_Z9compute_bPfS_S_dddd$__internal_accurate_pow) ;  /* 0x0000001000087944 */ /* 0x000fea0003c00000 */
[----:B------:R-:W-:Y:S05]  /*0730*/  BSYNC.RECONVERGENT B0 ;  /* 0x0000000000007941 */ /* 0x000fea0003800200 */
.L_x_40:
[----:B------:R-:W2:Y:S04]  /*0740*/  LDG.E R18, desc[UR10][R16.64+0xa4] ;  /* 0x0000a40a10127981 */ /* 0x000ea8000c1e1900 */
[----:B------:R0:W2:Y:S01]  /*0750*/  LDG.E R19, desc[UR10][R16.64+-0xa4] ;  /* 0xffff5c0a10137981 */ /* 0x0000a2000c1e1900 */
[----:B------:R-:W1:Y:S01]  /*0760*/  MUFU.RCP64H R7, UR9 ;  /* 0x0000000900077d08 */ /* 0x000e620008001800 */
[----:B------:R-:W-:Y:S01]  /*0770*/  IMAD.U32 R8, RZ, RZ, UR8 ;  /* 0x00000008ff087e24 */ /* 0x000fe2000f8e00ff */
[C---:B------:R-:W-:Y:S01]  /*0780*/  DSETP.NEU.AND P1, PT, R4.reuse, RZ, PT ;  /* 0x000000ff0400722a */ /* 0x040fe20003f2d000 */
[----:B------:R-:W-:Y:S01]  /*0790*/  IMAD.U32 R9, RZ, RZ, UR9 ;  /* 0x00000009ff097e24 */ /* 0x000fe2000f8e00ff */
[----:B------:R-:W-:Y:S01]  /*07a0*/  BSSY.RECONVERGENT B0, `(.L_x_41) ;  /* 0x000001a000007945 */ /* 0x000fe20003800200 */
[----:B------:R-:W-:Y:S01]  /*07b0*/  IMAD.MOV.U32 R6, RZ, RZ, 0x1 ;  /* 0x00000001ff067424 */ /* 0x000fe200078e00ff */
[----:B------:R-:W-:Y:S01]  /*07c0*/  DSETP.NEU.AND P0, PT, R4, 1, PT ;  /* 0x3ff000000400742a */ /* 0x000fe20003f0d000 */
[----:B------:R-:W-:-:S02]  /*07d0*/  IMAD.U32 R12, RZ, RZ, UR8 ;  /* 0x00000008ff0c7e24 */ /* 0x000fc4000f8e00ff */
[----:B------:R-:W-:-:S07]  /*07e0*/  IMAD.U32 R13, RZ, RZ, UR9 ;  /* 0x00000009ff0d7e24 */ /* 0x000fce000f8e00ff */
[----:B------:R-:W-:Y:S01]  /*07f0*/  @!P1 CS2R R10, SRZ ;  /* 0x00000000000a9805 */ /* 0x000fe2000001ff00 */
[----:B-1----:R-:W-:-:S08]  /*0800*/  DFMA R8, R6, -R8, 1 ;  /* 0x3ff000000608742b */ /* 0x002fd00000000808 */
[----:B------:R-:W-:-:S08]  /*0810*/  DFMA R8, R8, R8, R8 ;  /* 0x000000080808722b */ /* 0x000fd00000000008 */
[----:B------:R-:W-:-:S08]  /*0820*/  DFMA R6, R6, R8, R6 ;  /* 0x000000080606722b */ /* 0x000fd00000000006 */
[----:B------:R-:W-:-:S08]  /*0830*/  DFMA R12, R6, -R12, 1 ;  /* 0x3ff00000060c742b */ /* 0x000fd0000000080c */
[----:B0-----:R-:W-:Y:S02]  /*0840*/  DFMA R16, R6, R12, R6 ;  /* 0x0000000c0610722b */ /* 0x001fe40000000006 */
[----:B------:R-:W-:Y:S01]  /*0850*/  DADD R6, R4, 2 ;  /* 0x4000000004067429 */ /* 0x000fe20000000000 */
[----:B--2---:R-:W-:-:S09]  /*0860*/  FADD R8, R18, -R19 ;  /* 0x8000001312087221 */ /* 0x004fd20000000000 */
[----:B------:R-:W-:-:S04]  /*0870*/  LOP3.LUT R18, R7, 0x7ff00000, RZ, 0xc0, !PT ;  /* 0x7ff0000007127812 */ /* 0x000fc800078ec0ff */
[----:B------:R-:W-:Y:S01]  /*0880*/  ISETP.NE.AND P2, PT, R18, 0x7ff00000, PT ;  /* 0x7ff000001200780c */ /* 0x000fe20003f45270 */
[----:B------:R-:W0:Y:S02]  /*0890*/  F2F.F64.F32 R8, R8 ;  /* 0x0000000800087310 */ /* 0x000e240000201800 */
[----:B0-----:R-:W-:-:S08]  /*08a0*/  DMUL R12, R16, R8 ;  /* 0x00000008100c7228 */ /* 0x001fd00000000000 */
[----:B------:R-:W-:-:S08]  /*08b0*/  DFMA R6, R12, -UR8, R8 ;  /* 0x800000080c067c2b */ /* 0x000fd00008000008 */
[----:B------:R-:W-:Y:S01]  /*08c0*/  DFMA R6, R16, R6, R12 ;  /* 0x000000061006722b */ /* 0x000fe2000000000c */
[----:B------:R-:W-:Y:S10]  /*08d0*/  @P2 BRA `(.L_x_42) ;  /* 0x0000000000182947 */ /* 0x000ff40003800000 */
[----:B------:R-:W-:-:S14]  /*08e0*/  DSETP.NAN.AND P1, PT, R4, R4, PT ;  /* 0x000000040400722a */ /* 0x000fdc0003f28000 */
[----:B------:R-:W-:Y:S01]  /*08f0*/  @P1 DADD R10, R4, 2 ;  /* 0x40000000040a1429 */ /* 0x000fe20000000000 */
[----:B------:R-:W-:Y:S10]  /*0900*/  @P1 BRA `(.L_x_42) ;  /* 0x00000000000c1947 */ /* 0x000ff40003800000 */
[----:B------:R-:W-:-:S14]  /*0910*/  DSETP.NEU.AND P1, PT, |R4|, +INF , PT ;  /* 0x7ff000000400742a */ /* 0x000fdc0003f2d200 */
[----:B------:R-:W-:Y:S01]  /*0920*/  @!P1 IMAD.MOV.U32 R10, RZ, RZ, 0x0 ;  /* 0x00000000ff0a9424 */ /* 0x000fe200078e00ff */
[----:B------:R-:W-:-:S07]  /*0930*/  @!P1 MOV R11, 0x7ff00000 ;  /* 0x7ff00000000b9802 */ /* 0x000fce0000000f00 */
.L_x_42:
[----:B------:R-:W-:Y:S05]  /*0940*/  BSYNC.RECONVERGENT B0 ;  /* 0x0000000000007941 */ /* 0x000fea0003800200 */
.L_x_41:
[----:B------:R-:W-:Y:S01]  /*0950*/  FFMA R12, RZ, UR9, R7 ;  /* 0x00000009ff0c7c23 */ /* 0x000fe20008000007 */
[----:B------:R-:W-:Y:S01]  /*0960*/  FSEL R10, R10, RZ, P0 ;  /* 0x000000ff0a0a7208 */ /* 0x000fe20000000000 */
[----:B------:R-:W-:Y:S01]  /*0970*/  DADD R4, R2, R4 ;  /* 0x0000000002047229 */ /* 0x000fe20000000004 */
[----:B------:R-:W-:Y:S01]  /*0980*/  FSEL R11, R11, 1.875, P0 ;  /* 0x3ff000000b0b7808 */ /* 0x000fe20000000000 */
[----:B------:R-:W-:Y:S01]  /*0990*/  BSSY.RECONVERGENT B0, `(.L_x_43) ;  /* 0x000000e000007945 */ /* 0x000fe20003800200 */
[----:B------:R-:W-:Y:S02]  /*09a0*/  FSETP.GT.AND P0, PT, |R12|, 1.469367938527859385e-39, PT ;  /* 0x001000000c00780b */ /* 0x000fe40003f04200 */
[----:B------:R-:W-:-:S03]  /*09b0*/  FSETP.GEU.AND P1, PT, |R9|, 6.5827683646048100446e-37, PT ;  /* 0x036000000900780b */ /* 0x000fc60003f2e200 */
[----:B------:R-:W-:-:S10]  /*09c0*/  DFMA R4, R4, UR4, -R10 ;  /* 0x0000000404047c2b */ /* 0x000fd4000800080a */
[----:B------:R-:W-:Y:S05]  /*09d0*/  @P0 BRA P1, `(.L_x_44) ;  /* 0x0000000000240947 */ /* 0x000fea0000800000 */
[----:B------:R-:W-:Y:S02]  /*09e0*/  IMAD.U32 R6, RZ, RZ, UR8 ;  /* 0x00000008ff067e24 */ /* 0x000fe4000f8e00ff */
[----:B------:R-:W-:Y:S02]  /*09f0*/  IMAD.U32 R10, RZ, RZ, UR8 ;  /* 0x00000008ff0a7e24 */ /* 0x000fe4000f8e00ff */
[----:B------:R-:W-:Y:S01]  /*0a00*/  IMAD.MOV.U32 R10, RZ, RZ, R6 ;  /* 0x000000ffff0a7224 */ /* 0x000fe200078e0006 */
[----:B------:R-:W-:Y:S01]  /*0a10*/  MOV R6, 0xa50 ;  /* 0x00000a5000067802 */ /* 0x000fe20000000f00 */
[----:B------:R-:W-:Y:S02]  /*0a20*/  IMAD.U32 R7, RZ, RZ, UR9 ;  /* 0x00000009ff077e24 */ /* 0x000fe4000f8e00ff */
[----:B------:R-:W-:-:S07]  /*0a30*/  IMAD.U32 R11, RZ, RZ, UR9 ;  /* 0x00000009ff0b7e24 */ /* 0x000fce000f8e00ff */
[----:B------:R-:W-:Y:S05]  /*0a40*/  CALL.REL.NOINC `($__internal_3_$__cuda_sm20_div_rn_f64_full) ;  /* 0x0000000400d87944 */ /* 0x000fea0003c00000 */
[----:B------:R-:W-:Y:S01]  /*0a50*/  MOV R6, R20 ;  /* 0x0000001400067202 */ /* 0x000fe20000000f00 */
[----:B------:R-:W-:-:S07]  /*0a60*/  IMAD.MOV.U32 R7, RZ, RZ, R21 ;  /* 0x000000ffff077224 */ /* 0x000fce00078e0015 */
.L_x_44:
[----:B------:R-:W-:Y:S05]  /*0a70*/  BSYNC.RECONVERGENT B0 ;  /* 0x0000000000007941 */ /* 0x000fea0003800200 */
.L_x_43:
[----:B------:R-:W2:Y:S04]  /*0a80*/  LDG.E R16, desc[UR10][R14.64+0x4] ;  /* 0x0000040a0e107981 */ /* 0x000ea8000c1e1900 */
[----:B------:R-:W2:Y:S01]  /*0a90*/  LDG.E R17, desc[UR10][R14.64+-0x4] ;  /* 0xfffffc0a0e117981 */ /* 0x000ea2000c1e1900 */
[----:B------:R-:W0:Y:S01]  /*0aa0*/  MUFU.RCP64H R11, UR7 ;  /* 0x00000007000b7d08 */ /* 0x000e220008001800 */
[----:B------:R-:W-:Y:S01]  /*0ab0*/  IMAD.U32 R8, RZ, RZ, UR6 ;  /* 0x00000006ff087e24 */ /* 0x000fe2000f8e00ff */
[----:B------:R-:W-:Y:S01]  /*0ac0*/  BSSY.RECONVERGENT B0, `(.L_x_45) ;  /* 0x0000020000007945 */ /* 0x000fe20003800200 */
[----:B------:R-:W-:Y:S02]  /*0ad0*/  IMAD.U32 R9, RZ, RZ, UR7 ;  /* 0x00000007ff097e24 */ /* 0x000fe4000f8e00ff */
[----:B------:R-:W-:-:S06]  /*0ae0*/  IMAD.MOV.U32 R10, RZ, RZ, 0x1 ;  /* 0x00000001ff0a7424 */ /* 0x000fcc00078e00ff */
[----:B0-----:R-:W-:-:S08]  /*0af0*/  DFMA R8, R10, -R8, 1 ;  /* 0x3ff000000a08742b */ /* 0x001fd00000000808 */
[----:B------:R-:W-:-:S08]  /*0b00*/  DFMA R12, R8, R8, R8 ;  /* 0x00000008080c722b */ /* 0x000fd00000000008 */
[----:B------:R-:W-:Y:S01]  /*0b10*/  DFMA R12, R10, R12, R10 ;  /* 0x0000000c0a0c722b */ /* 0x000fe2000000000a */
[----:B--2---:R-:W-:Y:S01]  /*0b20*/  FADD R18, R16, -R17 ;  /* 0x8000001110127221 */ /* 0x004fe20000000000 */
[----:B------:R-:W-:Y:S01]  /*0b30*/  IMAD.U32 R16, RZ, RZ, UR6 ;  /* 0x00000006ff107e24 */ /* 0x000fe2000f8e00ff */
[----:B------:R-:W-:Y:S02]  /*0b40*/  MOV R17, UR7 ;  /* 0x0000000700117c02 */ /* 0x000fe40008000f00 */
[----:B------:R-:W0:Y:S04]  /*0b50*/  F2F.F64.F32 R8, R18 ;  /* 0x0000001200087310 */ /* 0x000e280000201800 */
[----:B------:R-:W-:-:S08]  /*0b60*/  DFMA R16, R12, -R16, 1 ;  /* 0x3ff000000c10742b */ /* 0x000fd00000000810 */
[----:B------:R-:W-:Y:S02]  /*0b70*/  DFMA R16, R12, R16, R12 ;  /* 0x000000100c10722b */ /* 0x000fe4000000000c */
[----:B0-----:R-:W-:-:S08]  /*0b80*/  DMUL R10, R8, R6 ;  /* 0x00000006080a7228 */ /* 0x001fd00000000000 */
[----:B------:R-:W-:Y:S02]  /*0b90*/  DMUL R6, R16, R10 ;  /* 0x0000000a10067228 */ /* 0x000fe40000000000 */
[----:B------:R-:W-:-:S06]  /*0ba0*/  FSETP.GEU.AND P1, PT, |R11|, 6.5827683646048100446e-37, PT ;  /* 0x036000000b00780b */ /* 0x000fcc0003f2e200 */
[----:B------:R-:W-:-:S08]  /*0bb0*/  DFMA R8, R6, -UR6, R10 ;  /* 0x8000000606087c2b */ /* 0x000fd0000800000a */
[----:B------:R-:W-:-:S10]  /*0bc0*/  DFMA R6, R16, R8, R6 ;  /* 0x000000081006722b */ /* 0x000fd40000000006 */
[----:B------:R-:W-:-:S05]  /*0bd0*/  FFMA R8, RZ, UR7, R7 ;  /* 0x00000007ff087c23 */ /* 0x000fca0008000007 */
[----:B------:R-:W-:-:S13]  /*0be0*/  FSETP.GT.AND P0, PT, |R8|, 1.469367938527859385e-39, PT ;  /* 0x001000000800780b */ /* 0x000fda0003f04200 */
[----:B------:R-:W-:Y:S05]  /*0bf0*/  @P0 BRA P1, `(.L_x_46) ;  /* 0x0000000000300947 */ /* 0x000fea0000800000 */
[----:B------:R-:W-:Y:S01]  /*0c00*/  IMAD.U32 R6, RZ, RZ, UR6 ;  /* 0x00000006ff067e24 */ /* 0x000fe2000f8e00ff */
[----:B------:R-:W-:Y:S01]  /*0c10*/  MOV R9, R11 ;  /* 0x0000000b00097202 */ /* 0x000fe20000000f00 */
[----:B------:R-:W-:Y:S02]  /*0c20*/  IMAD.U32 R13, RZ, RZ, UR7 ;  /* 0x00000007ff0d7e24 */ /* 0x000fe4000f8e00ff */
[----:B------:R-:W-:Y:S02]  /*0c30*/  IMAD.MOV.U32 R8, RZ, RZ, R10 ;  /* 0x000000ffff087224 */ /* 0x000fe400078e000a */
[----:B------:R-:W-:Y:S01]  /*0c40*/  IMAD.MOV.U32 R10, RZ, RZ, R6 ;  /* 0x000000ffff0a7224 */ /* 0x000fe200078e0006 */
[----:B------:R-:W-:Y:S01]  /*0c50*/  MOV R6, 0xca0 ;  /* 0x00000ca000067802 */ /* 0x000fe20000000f00 */
[----:B------:R-:W-:Y:S02]  /*0c60*/  IMAD.U32 R7, RZ, RZ, UR7 ;  /* 0x00000007ff077e24 */ /* 0x000fe4000f8e00ff */
[----:B------:R-:W-:-:S02]  /*0c70*/  IMAD.U32 R12, RZ, RZ, UR6 ;  /* 0x00000006ff0c7e24 */ /* 0x000fc4000f8e00ff */
[----:B------:R-:W-:-:S07]  /*0c80*/  IMAD.MOV.U32 R11, RZ, RZ, R13 ;  /* 0x000000ffff0b7224 */ /* 0x000fce00078e000d */
[----:B------:R-:W-:Y:S05]  /*0c90*/  CALL.REL.NOINC `($__internal_3_$__cuda_sm20_div_rn_f64_full) ;  /* 0x0000000400447944 */ /* 0x000fea0003c00000 */
[----:B------:R-:W-:Y:S02]  /*0ca0*/  IMAD.MOV.U32 R6, RZ, RZ, R20 ;  /* 0x000000ffff067224 */ /* 0x000fe400078e0014 */
[----:B------:R-:W-:-:S07]  /*0cb0*/  IMAD.MOV.U32 R7, RZ, RZ, R21 ;  /* 0x000000ffff077224 */ /* 0x000fce00078e0015 */
.L_x_46:
[----:B------:R-:W-:Y:S05]  /*0cc0*/  BSYNC.RECONVERGENT B0 ;  /* 0x0000000000007941 */ /* 0x000fea0003800200 */
.L_x_45:
[----:B------:R-:W-:Y:S01]  /*0cd0*/  DADD R8, -RZ, |R2| ;  /* 0x00000000ff087229 */ /* 0x000fe20000000502 */
[----:B------:R-:W-:Y:S01]  /*0ce0*/  BSSY.RECONVERGENT B0, `(.L_x_47) ;  /* 0x0000007000007945 */ /* 0x000fe20003800200 */
[----:B------:R-:W-:-:S08]  /*0cf0*/  DADD R6, R6, R6 ;  /* 0x0000000006067229 */ /* 0x000fd00000000006 */
[----:B------:R-:W-:Y:S01]  /*0d00*/  DADD R4, R4, -R6 ;  /* 0x0000000004047229 */ /* 0x000fe20000000806 */
[----:B------:R-:W-:Y:S01]  /*0d10*/  IMAD.MOV.U32 R18, RZ, RZ, R8 ;  /* 0x000000ffff127224 */ /* 0x000fe200078e0008 */
[----:B------:R-:W-:Y:S02]  /*0d20*/  MOV R7, R9 ;  /* 0x0000000900077202 */ /* 0x000fe40000000f00 */
[----:B------:R-:W-:-:S07]  /*0d30*/  MOV R6, 0xd50 ;  /* 0x00000d5000067802 */ /* 0x000fce0000000f00 */
[----:B------:R-:W-:Y:S05]  /*0d40*/  CALL.REL.NOINC `($_Z9compute_bPfS_S_dddd$__internal_accurate_pow) ;  /* 0x0000000800807944 */ /* 0x000fea0003c00000 */
[----:B------:R-:W-:Y:S05]  /*0d50*/  BSYNC.RECONVERGENT B0 ;  /* 0x0000000000007941 */ /* 0x000fea0003800200 */
.L_x_47:
[C---:B------:R-:W-:Y:S01]  /*0d60*/  DADD R6, R2.reuse, 2 ;  /* 0x4000000002067429 */ /* 0x040fe20000000000 */
[----:B------:R-:W-:Y:S01]  /*0d70*/  BSSY.RECONVERGENT B0, `(.L_x_48) ;  /* 0x000000d000007945 */ /* 0x000fe20003800200 */
[C---:B------:R-:W-:Y:S02]  /*0d80*/  DSETP.NEU.AND P1, PT, R2.reuse, RZ, PT ;  /* 0x000000ff0200722a */ /* 0x040fe40003f2d000 */
[----:B------:R-:W-:-:S06]  /*0d90*/  DSETP.NEU.AND P0, PT, R2, 1, PT ;  /* 0x3ff000000200742a */ /* 0x000fcc0003f0d000 */
[----:B------:R-:W-:-:S04]  /*0da0*/  LOP3.LUT R6, R7, 0x7ff00000, RZ, 0xc0, !PT ;  /* 0x7ff0000007067812 */ /* 0x000fc800078ec0ff */
[----:B------:R-:W-:Y:S02]  /*0db0*/  ISETP.NE.AND P2, PT, R6, 0x7ff00000, PT ;  /* 0x7ff000000600780c */ /* 0x000fe40003f45270 */
[----:B------:R-:W-:-:S11]  /*0dc0*/  @!P1 CS2R R10, SRZ ;  /* 0x00000000000a9805 */ /* 0x000fd6000001ff00 */
[----:B------:R-:W-:Y:S05]  /*0dd0*/  @P2 BRA `(.L_x_49) ;  /* 0x0000000000182947 */ /* 0x000fea0003800000 */
[----:B------:R-:W-:-:S14]  /*0de0*/  DSETP.NAN.AND P1, PT, R2, R2, PT ;  /* 0x000000020200722a */ /* 0x000fdc0003f28000 */
[----:B------:R-:W-:Y:S01]  /*0df0*/  @P1 DADD R10, R2, 2 ;  /* 0x40000000020a1429 */ /* 0x000fe20000000000 */
[----:B------:R-:W-:Y:S10]  /*0e00*/  @P1 BRA `(.L_x_49) ;  /* 0x00000000000c1947 */ /* 0x000ff40003800000 */
[----:B------:R-:W-:-:S14]  /*0e10*/  DSETP.NEU.AND P1, PT, |R2|, +INF , PT ;  /* 0x7ff000000200742a */ /* 0x000fdc0003f2d200 */
[----:B------:R-:W-:Y:S02]  /*0e20*/  @!P1 IMAD.MOV.U32 R10, RZ, RZ, 0x0 ;  /* 0x00000000ff0a9424 */ /* 0x000fe400078e00ff */
[----:B------:R-:W-:-:S07]  /*0e30*/  @!P1 IMAD.MOV.U32 R11, RZ, RZ, 0x7ff00000 ;  /* 0x7ff00000ff0b9424 */ /* 0x000fce00078e00ff */
.L_x_49:
[----:B------:R-:W-:Y:S05]  /*0e40*/  BSYNC.RECONVERGENT B0 ;  /* 0x0000000000007941 */ /* 0x000fea0003800200 */
.L_x_48:
[----:B------:R-:W0:Y:S01]  /*0e50*/  LDCU.64 UR4, c[0x0][0x3b0] ;  /* 0x00007600ff0477ac */ /* 0x000e220008000a00 */
[----:B------:R-:W-:Y:S01]  /*0e60*/  FSEL R2, R10, RZ, P0 ;  /* 0x000000ff0a027208 */ /* 0x000fe20000000000 */
[----:B------:R-:W1:Y:S01]  /*0e70*/  LDC.64 R6, c[0x0][0x380] ;  /* 0x0000e000ff067b82 */ /* 0x000e620000000a00 */
[----:B------:R-:W-:-:S06]  /*0e80*/  FSEL R3, R11, 1.875, P0 ;  /* 0x3ff000000b037808 */ /* 0x000fcc0000000000 */
[----:B------:R-:W-:-:S08]  /*0e90*/  DADD R4, R4, -R2 ;  /* 0x0000000004047229 */ /* 0x000fd00000000802 */
[----:B0-----:R-:W-:Y:S01]  /*0ea0*/  DMUL R4, R4, UR4 ;  /* 0x0000000404047c28 */ /* 0x001fe20008000000 */
[----:B-1----:R-:W-:-:S09]  /*0eb0*/  IMAD.WIDE.U32 R2, R0, 0x4, R6 ;  /* 0x0000000400027825 */ /* 0x002fd200078e0006 */
[----:B------:R-:W0:Y:S02]  /*0ec0*/  F2F.F32.F64 R5, R4 ;  /* 0x0000000400057310 */ /* 0x000e240000301000 */
[----:B0-----:R-:W-:Y:S01]  /*0ed0*/  STG.E desc[UR10][R2.64], R5 ;  /* 0x0000000502007986 */ /* 0x001fe2000c10190a */
[----:B------:R-:W-:Y:S05]  /*0ee0*/  EXIT ;  /* 0x000000000000794d */ /* 0x000fea0003800000 */
        .weak           $__internal_2_$__cuda_sm20_dblrcp_rn_slowpath_v3
        .type           $__internal_2_$__cuda_sm20_dblrcp_rn_slowpath_v3,@function
        .size           $__internal_2_$__cuda_sm20_dblrcp_rn_slowpath_v3,($__internal_3_$__cuda_sm20_div_rn_f64_full - $__internal_2_$__cuda_sm20_dblrcp_rn_slowpath_v3)
$__internal_2_$__cuda_sm20_dblrcp_rn_slowpath_v3:
[----:B------:R-:W0:Y:S01]  /*0ef0*/  LDC.64 R10, c[0x0][0x398] ;  /* 0x0000e600ff0a7b82 */ /* 0x000e220000000a00 */
[----:B------:R-:W1:Y:S01]  /*0f00*/  LDCU UR6, c[0x0][0x39c] ;  /* 0x00007380ff0677ac */ /* 0x000e620008000800 */
[----:B0-----:R-:W-:-:S14]  /*0f10*/  DSETP.GTU.AND P0, PT, |R10|, +INF , PT ;  /* 0x7ff000000a00742a */ /* 0x001fdc0003f0c200 */
[----:B-1----:R-:W-:Y:S05]  /*0f20*/  @P0 BRA `(.L_x_50) ;  /* 0x0000000000900947 */ /* 0x002fea0003800000 */
[----:B------:R-:W-:-:S04]  /*0f30*/  ULOP3.LUT UR7, UR6, 0x7fffffff, URZ, 0xc0, !UPT ;  /* 0x7fffffff06077892 */ /* 0x000fc8000f8ec0ff */
[----:B------:R-:W-:-:S04]  /*0f40*/  UIADD3 UR4, UPT, UPT, UR7, -0x1, URZ ;  /* 0xffffffff07047890 */ /* 0x000fc8000fffe0ff */
[----:B------:R-:W-:-:S11]  /*0f50*/  UISETP.GE.U32.AND UP0, UPT, UR4, 0x7fefffff, UPT ;  /* 0x7fefffff0400788c */ /* 0x000fd6000bf06070 */
[----:B------:R-:W-:Y:S01]  /*0f60*/  @UP0 ULOP3.LUT UR5, UR6, 0x7ff00000, URZ, 0x3c, !UPT ;  /* 0x7ff0000006050892 */ /* 0x000fe2000f8e3cff */
[----:B------:R-:W-:Y:S01]  /*0f70*/  @UP0 UMOV UR4, URZ ;  /* 0x000000ff00040c82 */ /* 0x000fe20008000000 */
[----:B------:R-:W-:Y:S10]  /*0f80*/  BRA.U UP0, `(.L_x_51) ;  /* 0x0000000100807547 */ /* 0x000ff4000b800000 */
[----:B------:R-:W-:-:S09]  /*0f90*/  UISETP.GE.U32.AND UP0, UPT, UR7, 0x1000001, UPT ;  /* 0x010000010700788c */ /* 0x000fd2000bf06070 */
[----:B------:R-:W-:Y:S05]  /*0fa0*/  BRA.U !UP0, `(.L_x_52) ;  /* 0x0000000108447547 */ /* 0x000fea000b800000 */
[----:B------:R-:W-:Y:S01]  /*0fb0*/  UIADD3 UR4, UPT, UPT, UR6, -0x3fe00000, URZ ;  /* 0xc020000006047890 */ /* 0x000fe2000fffe0ff */
[----:B------:R-:W0:Y:S05]  /*0fc0*/  LDCU UR5, c[0x0][0x398] ;  /* 0x00007300ff0577ac */ /* 0x000e2a0008000800 */
[----:B------:R-:W-:-:S03]  /*0fd0*/  IMAD.U32 R5, RZ, RZ, UR4 ;  /* 0x00000004ff057e24 */ /* 0x000fc6000f8e00ff */
[----:B------:R-:W1:Y:S01]  /*0fe0*/  MUFU.RCP64H R7, UR4 ;  /* 0x0000000400077d08 */ /* 0x000e620008001800 */
[----:B0-----:R-:W-:-:S06]  /*0ff0*/  IMAD.U32 R4, RZ, RZ, UR5 ;  /* 0x00000005ff047e24 */ /* 0x001fcc000f8e00ff */
[----:B-1----:R-:W-:-:S08]  /*1000*/  DFMA R8, -R4, R6, 1 ;  /* 0x3ff000000408742b */ /* 0x002fd00000000106 */
[----:B------:R-:W-:-:S08]  /*1010*/  DFMA R8, R8, R8, R8 ;  /* 0x000000080808722b */ /* 0x000fd00000000008 */
[----:B------:R-:W-:-:S08]  /*1020*/  DFMA R8, R6, R8, R6 ;  /* 0x000000080608722b */ /* 0x000fd00000000006 */
[----:B------:R-:W-:-:S08]  /*1030*/  DFMA R4, -R4, R8, 1 ;  /* 0x3ff000000404742b */ /* 0x000fd00000000108 */
[----:B------:R-:W-:-:S08]  /*1040*/  DFMA R4, R8, R4, R8 ;  /* 0x000000040804722b */ /* 0x000fd00000000008 */
[----:B------:R-:W-:-:S08]  /*1050*/  DMUL R4, R4, 2.2250738585072013831e-308 ;  /* 0x0010000004047828 */ /* 0x000fd00000000000 */
[----:B------:R-:W-:-:S08]  /*1060*/  DFMA R6, R4, -R10, 1 ;  /* 0x3ff000000406742b */ /* 0x000fd0000000080a */
[----:B------:R-:W-:-:S08]  /*1070*/  DFMA R6, R6, R6, R6 ;  /* 0x000000060606722b */ /* 0x000fd00000000006 */
[----:B------:R-:W-:-:S10]  /*1080*/  DFMA R6, R4, R6, R4 ;  /* 0x000000060406722b */ /* 0x000fd40000000004 */
[----:B------:R-:W-:Y:S02]  /*1090*/  R2UR UR4, R6 ;  /* 0x00000000060472ca */ /* 0x000fe400000e0000 */
[----:B------:R-:W-:Y:S01]  /*10a0*/  R2UR UR5, R7 ;  /* 0x00000000070572ca */ /* 0x000fe200000e0000 */
[----:B------:R-:W-:-:S14]  /*10b0*/  BRA `(.L_x_51) ;  /* 0x0000000000347947 */ /* 0x000fdc0003800000 */
.L_x_52:
[----:B------:R-:W-:-:S06]  /*10c0*/  DMUL R4, R10, 8.11296384146066816958e+31 ;  /* 0x469000000a047828 */ /* 0x000fcc0000000000 */
[----:B------:R-:W0:Y:S02]  /*10d0*/  MUFU.RCP64H R7, R5 ;  /* 0x0000000500077308 */ /* 0x000e240000001800 */
[----:B0-----:R-:W-:-:S08]  /*10e0*/  DFMA R8, -R4, R6, 1 ;  /* 0x3ff000000408742b */ /* 0x001fd00000000106 */
[----:B------:R-:W-:-:S08]  /*10f0*/  DFMA R8, R8, R8, R8 ;  /* 0x000000080808722b */ /* 0x000fd00000000008 */
[----:B------:R-:W-:-:S08]  /*1100*/  DFMA R8, R6, R8, R6 ;  /* 0x000000080608722b */ /* 0x000fd00000000006 */
[----:B------:R-:W-:-:S08]  /*1110*/  DFMA R6, -R4, R8, 1 ;  /* 0x3ff000000406742b */ /* 0x000fd00000000108 */
[----:B------:R-:W-:-:S08]  /*1120*/  DFMA R6, R8, R6, R8 ;  /* 0x000000060806722b */ /* 0x000fd00000000008 */
[----:B------:R-:W-:-:S10]  /*1130*/  DMUL R6, R6, 8.11296384146066816958e+31 ;  /* 0x4690000006067828 */ /* 0x000fd40000000000 */
[----:B------:R-:W-:Y:S02]  /*1140*/  R2UR UR4, R6 ;  /* 0x00000000060472ca */ /* 0x000fe400000e0000 */
[----:B------:R-:W-:Y:S01]  /*1150*/  R2UR UR5, R7 ;  /* 0x00000000070572ca */ /* 0x000fe200000e0000 */
[----:B------:R-:W-:-:S14]  /*1160*/  BRA `(.L_x_51) ;  /* 0x0000000000087947 */ /* 0x000fdc0003800000 */
.L_x_50:
[----:B------:R-:W0:Y:S01]  /*1170*/  LDCU UR4, c[0x0][0x398] ;  /* 0x00007300ff0477ac */ /* 0x000e220008000800 */
[----:B------:R-:W-:-:S12]  /*1180*/  ULOP3.LUT UR5, UR6, 0x80000, URZ, 0xfc, !UPT ;  /* 0x0008000006057892 */ /* 0x000fd8000f8efcff */
.L_x_51:
[----:B------:R-:W-:-:S04]  /*1190*/  IMAD.MOV.U32 R3, RZ, RZ, 0x0 ;  /* 0x00000000ff037424 */ /* 0x000fc800078e00ff */
[----:B0-----:R-:W-:Y:S05]  /*11a0*/  RET.REL.NODEC R2 `(_Z9compute_bPfS_S_dddd) ;  /* 0xffffffec02947950 */ /* 0x001fea0003c3ffff */
        .weak           $__internal_3_$__cuda_sm20_div_rn_f64_full
        .type           $__internal_3_$__cuda_sm20_div_rn_f64_full,@function
        .size           $__internal_3_$__cuda_sm20_div_rn_f64_full,($_Z9compute_bPfS_S_dddd$__internal_accurate_pow - $__internal_3_$__cuda_sm20_div_rn_f64_full)
$__internal_3_$__cuda_sm20_div_rn_f64_full:
[C---:B------:R-:W-:Y:S01]  /*11b0*/  FSETP.GEU.AND P0, PT, |R11|.reuse, 1.469367938527859385e-39, PT ;  /* 0x001000000b00780b */ /* 0x040fe20003f0e200 */
[----:B------:R-:W-:Y:S01]  /*11c0*/  IMAD.MOV.U32 R18, RZ, RZ, 0x1 ;  /* 0x00000001ff127424 */ /* 0x000fe200078e00ff */
[----:B------:R-:W-:Y:S01]  /*11d0*/  LOP3.LUT R12, R11, 0x800fffff, RZ, 0xc0, !PT ;  /* 0x800fffff0b0c7812 */ /* 0x000fe200078ec0ff */
[----:B------:R-:W-:Y:S01]  /*11e0*/  IMAD.MOV.U32 R26, RZ, RZ, 0x1ca00000 ;  /* 0x1ca00000ff1a7424 */ /* 0x000fe200078e00ff */
[C---:B------:R-:W-:Y:S01]  /*11f0*/  FSETP.GEU.AND P2, PT, |R9|.reuse, 1.469367938527859385e-39, PT ;  /* 0x001000000900780b */ /* 0x040fe20003f4e200 */
[----:B------:R-:W-:Y:S01]  /*1200*/  BSSY.RECONVERGENT B1, `(.L_x_53) ;  /* 0x0000052000017945 */ /* 0x000fe20003800200 */
[----:B------:R-:W-:Y:S02]  /*1210*/  LOP3.LUT R13, R12, 0x3ff00000, RZ, 0xfc, !PT ;  /* 0x3ff000000c0d7812 */ /* 0x000fe400078efcff */
[----:B------:R-:W-:Y:S02]  /*1220*/  MOV R12, R10 ;  /* 0x0000000a000c7202 */ /* 0x000fe40000000f00 */
[----:B------:R-:W-:-:S02]  /*1230*/  LOP3.LUT R7, R9, 0x7ff00000, RZ, 0xc0, !PT ;  /* 0x7ff0000009077812 */ /* 0x000fc400078ec0ff */
[----:B------:R-:W-:Y:S01]  /*1240*/  LOP3.LUT R28, R11, 0x7ff00000, RZ, 0xc0, !PT ;  /* 0x7ff000000b1c7812 */ /* 0x000fe200078ec0ff */
[----:B------:R-:W-:Y:S02]  /*1250*/  @!P0 DMUL R12, R10, 8.98846567431157953865e+307 ;  /* 0x7fe000000a0c8828 */ /* 0x000fe40000000000 */
[----:B------:R-:W-:Y:S01]  /*1260*/  IMAD.MOV.U32 R27, RZ, RZ, R7 ;  /* 0x000000ffff1b7224 */ /* 0x000fe200078e0007 */
[----:B------:R-:W-:Y:S01]  /*1270*/  ISETP.GE.U32.AND P1, PT, R7, R28, PT ;  /* 0x0000001c0700720c */ /* 0x000fe20003f26070 */
[----:B------:R-:W-:Y:S01]  /*1280*/  @!P2 IMAD.MOV.U32 R24, RZ, RZ, RZ ;  /* 0x000000ffff18a224 */ /* 0x000fe200078e00ff */
[----:B------:R-:W-:Y:S01]  /*1290*/  @!P2 LOP3.LUT R20, R11, 0x7ff00000, RZ, 0xc0, !PT ;  /* 0x7ff000000b14a812 */ /* 0x000fe200078ec0ff */
[----:B------:R-:W0:Y:S03]  /*12a0*/  MUFU.RCP64H R19, R13 ;  /* 0x0000000d00137308 */ /* 0x000e260000001800 */
[----:B------:R-:W-:-:S02]  /*12b0*/  @!P2 ISETP.GE.U32.AND P3, PT, R7, R20, PT ;  /* 0x000000140700a20c */ /* 0x000fc40003f66070 */
[----:B------:R-:W-:Y:S02]  /*12c0*/  @!P0 LOP3.LUT R28, R13, 0x7ff00000, RZ, 0xc0, !PT ;  /* 0x7ff000000d1c8812 */ /* 0x000fe400078ec0ff */
        /* <DEDUP_REMOVED lines=14> */
[----:B------:R-:W-:Y:S01]  /*13b0*/  DMUL R22, R20, R18 ;  /* 0x0000001214167228 */ /* 0x000fe20000000000 */
[----:B------:R-:W-:-:S04]  /*13c0*/  IADD3 R24, PT, PT, R27, -0x1, RZ ;  /* 0xffffffff1b187810 */ /* 0x000fc80007ffe0ff */
[----:B------:R-:W-:-:S03]  /*13d0*/  ISETP.GT.U32.AND P0, PT, R24, 0x7feffffe, PT ;  /* 0x7feffffe1800780c */ /* 0x000fc60003f04070 */
[----:B------:R-:W-:Y:S01]  /*13e0*/  DFMA R24, R22, -R12, R18 ;  /* 0x8000000c1618722b */ /* 0x000fe20000000012 */
[----:B------:R-:W-:-:S07]  /*13f0*/  ISETP.GT.U32.OR P0, PT, R29, 0x7feffffe, P0 ;  /* 0x7feffffe1d00780c */ /* 0x000fce0000704470 */
[----:B------:R-:W-:-:S06]  /*1400*/  DFMA R24, R20, R24, R22 ;  /* 0x000000181418722b */ /* 0x000fcc0000000016 */
        /* <DEDUP_REMOVED lines=18> */
[C---:B------:R-:W-:Y:S01]  /*1530*/  IADD3 R9, PT, PT, -R7.reuse, RZ, RZ ;  /* 0x000000ff07097210 */ /* 0x040fe20007ffe1ff */
[----:B------:R-:W-:Y:S01]  /*1540*/  IMAD.MOV.U32 R8, RZ, RZ, RZ ;  /* 0x000000ffff087224 */ /* 0x000fe200078e00ff */
[----:B------:R-:W-:Y:S01]  /*1550*/  DMUL.RP R12, R24, R12 ;  /* 0x0000000c180c7228 */ /* 0x000fe20000008000 */
[----:B------:R-:W-:-:S04]  /*1560*/  IADD3 R7, PT, PT, -R7, -0x43300000, RZ ;  /* 0xbcd0000007077810 */ /* 0x000fc80007ffe1ff */
[----:B------:R-:W-:-:S05]  /*1570*/  DFMA R8, R20, -R8, R24 ;  /* 0x800000081408722b */ /* 0x000fca0000000018 */
[----:B------:R-:W-:-:S05]  /*1580*/  LOP3.LUT R11, R13, R11, RZ, 0x3c, !PT ;  /* 0x0000000b0d0b7212 */ /* 0x000fca00078e3cff */
[----:B------:R-:W-:-:S04]  /*1590*/  FSETP.NEU.AND P0, PT, |R9|, R7, PT ;  /* 0x000000070900720b */ /* 0x000fc80003f0d200 */
[----:B------:R-:W-:Y:S02]  /*15a0*/  FSEL R20, R12, R20, !P0 ;  /* 0x000000140c147208 */ /* 0x000fe40004000000 */
[----:B------:R-:W-:Y:S01]  /*15b0*/  FSEL R21, R11, R21, !P0 ;  /* 0x000000150b157208 */ /* 0x000fe20004000000 */
[----:B------:R-:W-:Y:S06]  /*15c0*/  BRA `(.L_x_55) ;  /* 0x0000000000547947 */ /* 0x000fec0003800000 */
.L_x_54:
        /* <DEDUP_REMOVED lines=13> */
[----:B------:R-:W-:Y:S01]  /*16a0*/  @P0 IMAD.MOV.U32 R20, RZ, RZ, RZ ;  /* 0x000000ffff140224 */ /* 0x000fe200078e00ff */
[----:B------:R-:W-:Y:S01]  /*16b0*/  @P0 MOV R21, R7 ;  /* 0x0000000700150202 */ /* 0x000fe20000000f00 */
[----:B------:R-:W-:Y:S06]  /*16c0*/  BRA `(.L_x_55) ;  /* 0x0000000000147947 */ /* 0x000fec0003800000 */
.L_x_57:
[----:B------:R-:W-:Y:S01]  /*16d0*/  LOP3.LUT R21, R11, 0x80000, RZ, 0xfc, !PT ;  /* 0x000800000b157812 */ /* 0x000fe200078efcff */
[----:B------:R-:W-:Y:S01]  /*16e0*/  IMAD.MOV.U32 R20, RZ, RZ, R10 ;  /* 0x000000ffff147224 */ /* 0x000fe200078e000a */
[----:B------:R-:W-:Y:S06]  /*16f0*/  BRA `(.L_x_55) ;  /* 0x0000000000087947 */ /* 0x000fec0003800000 */
.L_x_56:
[----:B------:R-:W-:Y:S01]  /*1700*/  LOP3.LUT R21, R9, 0x80000, RZ, 0xfc, !PT ;  /* 0x0008000009157812 */ /* 0x000fe200078efcff */
[----:B------:R-:W-:-:S07]  /*1710*/  IMAD.MOV.U32 R20, RZ, RZ, R8 ;  /* 0x000000ffff147224 */ /* 0x000fce00078e0008 */
.L_x_55:
[----:B------:R-:W-:Y:S05]  /*1720*/  BSYNC.RECONVERGENT B1 ;  /* 0x0000000000017941 */ /* 0x000fea0003800200 */
.L_x_53:
[----:B------:R-:W-:-:S04]  /*1730*/  IMAD.MOV.U32 R7, RZ, RZ, 0x0 ;  /* 0x00000000ff077424 */ /* 0x000fc800078e00ff */
[----:B------:R-:W-:Y:S05]  /*1740*/  RET.REL.NODEC R6 `(_Z9compute_bPfS_S_dddd) ;  /* 0xffffffe8062c7950 */ /* 0x000fea0003c3ffff */
        .type           $_Z9compute_bPfS_S_dddd$__internal_accurate_pow,@function
        .size           $_Z9compute_bPfS_S_dddd$__internal_accurate_pow,(.L_x_64 - $_Z9compute_bPfS_S_dddd$__internal_accurate_pow)
$_Z9compute_bPfS_S_dddd$__internal_accurate_pow:
[----:B------:R-:W-:Y:S01]  /*1750*/  ISETP.GT.U32.AND P0, PT, R7, 0xfffff, PT ;  /* 0x000fffff0700780c */ /* 0x000fe20003f04070 */
[----:B------:R-:W-:Y:S01]  /*1760*/  IMAD.MOV.U32 R8, RZ, RZ, R18 ;  /* 0x000000ffff087224 */ /* 0x000fe200078e0012 */
[----:B------:R-:W-:Y:S01]  /*1770*/  MOV R20, 0x41ad3b5a ;  /* 0x41ad3b5a00147802 */ /* 0x000fe20000000f00 */
[----:B------:R-:W-:Y:S01]  /*1780*/  IMAD.MOV.U32 R9, RZ, RZ, R7 ;  /* 0x000000ffff097224 */ /* 0x000fe200078e0007 */
[----:B------:R-:W-:Y:S01]  /*1790*/  UMOV UR12, 0x7d2cafe2 ;  /* 0x7d2cafe2000c7882 */ /* 0x000fe20000000000 */
[----:B------:R-:W-:Y:S01]  /*17a0*/  IMAD.MOV.U32 R21, RZ, RZ, 0x3ed0f5d2 ;  /* 0x3ed0f5d2ff157424 */ /* 0x000fe200078e00ff */
[----:B------:R-:W-:Y:S01]  /*17b0*/  UMOV UR13, 0x3eb0f5ff ;  /* 0x3eb0f5ff000d7882 */ /* 0x000fe20000000000 */
[----:B------:R-:W-:Y:S01]  /*17c0*/  UMOV UR14, 0x3b39803f ;  /* 0x3b39803f000e7882 */ /* 0x000fe20000000000 */
[----:B------:R-:W-:-:S05]  /*17d0*/  UMOV UR15, 0x3c7abc9e ;  /* 0x3c7abc9e000f7882 */ /* 0x000fca0000000000 */
[----:B------:R-:W-:Y:S01]  /*17e0*/  @!P0 DMUL R24, R8, 1.80143985094819840000e+16 ;  /* 0x4350000008188828 */ /* 0x000fe20000000000 */
[----:B------:R-:W-:Y:S02]  /*17f0*/  MOV R8, R7 ;  /* 0x0000000700087202 */ /* 0x000fe40000000f00 */
[----:B------:R-:W-:-:S07]  /*1800*/  SHF.R.U32.HI R7, RZ, 0x14, R7 ;  /* 0x00000014ff077819 */ /* 0x000fce0000011607 */
[----:B------:R-:W-:Y:S01]  /*1810*/  @!P0 IMAD.MOV.U32 R8, RZ, RZ, R25 ;  /* 0x000000ffff088224 */ /* 0x000fe200078e0019 */
[----:B------:R-:W-:Y:S01]  /*1820*/  @!P0 LEA.HI R7, R25, 0xffffffca, RZ, 0xc ;  /* 0xffffffca19078811 */ /* 0x000fe200078f60ff */
[----:B------:R-:W-:-:S03]  /*1830*/  @!P0 IMAD.MOV.U32 R18, RZ, RZ, R24 ;  /* 0x000000ffff128224 */ /* 0x000fc600078e0018 */
[----:B------:R-:W-:-:S04]  /*1840*/  LOP3.LUT R8, R8, 0x800fffff, RZ, 0xc0, !PT ;  /* 0x800fffff08087812 */ /* 0x000fc800078ec0ff */
[----:B------:R-:W-:Y:S01]  /*1850*/  LOP3.LUT R19, R8, 0x3ff00000, RZ, 0xfc, !PT ;  /* 0x3ff0000008137812 */ /* 0x000fe200078efcff */
[----:B------:R-:W-:-:S03]  /*1860*/  IMAD.MOV.U32 R8, RZ, RZ, RZ ;  /* 0x000000ffff087224 */ /* 0x000fc600078e00ff */
[----:B------:R-:W-:-:S13]  /*1870*/  ISETP.GE.U32.AND P1, PT, R19, 0x3ff6a09f, PT ;  /* 0x3ff6a09f1300780c */ /* 0x000fda0003f26070 */
[----:B------:R-:W-:-:S04]  /*1880*/  @P1 VIADD R9, R19, 0xfff00000 ;  /* 0xfff0000013091836 */ /* 0x000fc80000000000 */
[----:B------:R-:W-:-:S06]  /*1890*/  @P1 IMAD.MOV.U32 R19, RZ, RZ, R9 ;  /* 0x000000ffff131224 */ /* 0x000fcc00078e0009 */
[C---:B------:R-:W-:Y:S02]  /*18a0*/  DADD R10, R18.reuse, 1 ;  /* 0x3ff00000120a7429 */ /* 0x040fe40000000000 */
[----:B------:R-:W-:-:S04]  /*18b0*/  DADD R18, R18, -1 ;  /* 0xbff0000012127429 */ /* 0x000fc80000000000 */
[----:B------:R-:W0:Y:S02]  /*18c0*/  MUFU.RCP64H R9, R11 ;  /* 0x0000000b00097308 */ /* 0x000e240000001800 */
[----:B0-----:R-:W-:-:S08]  /*18d0*/  DFMA R12, -R10, R8, 1 ;  /* 0x3ff000000a0c742b */ /* 0x001fd00000000108 */
[----:B------:R-:W-:-:S08]  /*18e0*/  DFMA R12, R12, R12, R12 ;  /* 0x0000000c0c0c722b */ /* 0x000fd0000000000c */
[----:B------:R-:W-:-:S08]  /*18f0*/  DFMA R8, R8, R12, R8 ;  /* 0x0000000c0808722b */ /* 0x000fd00000000008 */
[----:B------:R-:W-:-:S08]  /*1900*/  DMUL R12, R18, R8 ;  /* 0x00000008120c7228 */ /* 0x000fd00000000000 */
[----:B------:R-:W-:-:S08]  /*1910*/  DFMA R12, R18, R8, R12 ;  /* 0x00000008120c722b */ /* 0x000fd0000000000c */
[----:B------:R-:W-:-:S08]  /*1920*/  DMUL R26, R12, R12 ;  /* 0x0000000c0c1a7228 */ /* 0x000fd00000000000 */
[----:B------:R-:W-:Y:S01]  /*1930*/  DFMA R10, R26, UR12, R20 ;  /* 0x0000000c1a0a7c2b */ /* 0x000fe20008000014 */
[----:B------:R-:W-:Y:S01]  /*1940*/  UMOV UR12, 0x75488a3f ;  /* 0x75488a3f000c7882 */ /* 0x000fe20000000000 */
[----:B------:R-:W-:-:S06]  /*1950*/  UMOV UR13, 0x3ef3b20a ;  /* 0x3ef3b20a000d7882 */ /* 0x000fcc0000000000 */
[----:B------:R-:W-:Y:S01]  /*1960*/  DFMA R10, R26, R10, UR12 ;  /* 0x0000000c1a0a7e2b */ /* 0x000fe2000800000a */
[----:B------:R-:W-:Y:S01]  /*1970*/  UMOV UR12, 0xe4faecd5 ;  /* 0xe4faecd5000c7882 */ /* 0x000fe20000000000 */
[----:B------:R-:W-:-:S06]  /*1980*/  UMOV UR13, 0x3f1745cd ;  /* 0x3f1745cd000d7882 */ /* 0x000fcc0000000000 */
[----:B------:R-:W-:Y:S01]  /*1990*/  DFMA R10, R26, R10, UR12 ;  /* 0x0000000c1a0a7e2b */ /* 0x000fe2000800000a */
[----:B------:R-:W-:Y:S01]  /*19a0*/  UMOV UR12, 0x258a578b ;  /* 0x258a578b000c7882 */ /* 0x000fe20000000000 */
[----:B------:R-:W-:-:S06]  /*19b0*/  UMOV UR13, 0x3f3c71c7 ;  /* 0x3f3c71c7000d7882 */ /* 0x000fcc0000000000 */
[----:B------:R-:W-:Y:S01]  /*19c0*/  DFMA R20, R26, R10, UR12 ;  /* 0x0000000c1a147e2b */ /* 0x000fe2000800000a */
[----:B------:R-:W-:Y:S01]  /*19d0*/  UMOV UR12, 0x9242b910 ;  /* 0x9242b910000c7882 */ /* 0x000fe20000000000 */
[----:B------:R-:W-:Y:S01]  /*19e0*/  UMOV UR13, 0x3f624924 ;  /* 0x3f624924000d7882 */ /* 0x000fe20000000000 */
[----:B------:R-:W-:-:S05]  /*19f0*/  DADD R10, R18, -R12 ;  /* 0x00000000120a7229 */ /* 0x000fca000000080c */
[----:B------:R-:W-:Y:S01]  /*1a00*/  DFMA R20, R26, R20, UR12 ;  /* 0x0000000c1a147e2b */ /* 0x000fe20008000014 */
[----:B------:R-:W-:Y:S01]  /*1a10*/  UMOV UR12, 0x99999dfb ;  /* 0x99999dfb000c7882 */ /* 0x000fe20000000000 */
[----:B------:R-:W-:Y:S01]  /*1a20*/  UMOV UR13, 0x3f899999 ;  /* 0x3f899999000d7882 */ /* 0x000fe20000000000 */
[----:B------:R-:W-:-:S05]  /*1a30*/  DADD R10, R10, R10 ;  /* 0x000000000a0a7229 */ /* 0x000fca000000000a */
[----:B------:R-:W-:Y:S01]  /*1a40*/  DFMA R20, R26, R20, UR12 ;  /* 0x0000000c1a147e2b */ /* 0x000fe20008000014 */
[----:B------:R-:W-:Y:S01]  /*1a50*/  UMOV UR12, 0x55555555 ;  /* 0x55555555000c7882 */ /* 0x000fe20000000000 */
[----:B------:R-:W-:Y:S01]  /*1a60*/  UMOV UR13, 0x3fb55555 ;  /* 0x3fb55555000d7882 */ /* 0x000fe20000000000 */
[----:B------:R-:W-:-:S05]  /*1a70*/  DFMA R10, R18, -R12, R10 ;  /* 0x8000000c120a722b */ /* 0x000fca000000000a */
[----:B------:R-:W-:-:S03]  /*1a80*/  DFMA R18, R26, R20, UR12 ;  /* 0x0000000c1a127e2b */ /* 0x000fc60008000014 */
[----:B------:R-:W-:Y:S02]  /*1a90*/  DMUL R10, R8, R10 ;  /* 0x0000000a080a7228 */ /* 0x000fe40000000000 */
[----:B------:R-:W-:-:S03]  /*1aa0*/  DMUL R8, R12, R12 ;  /* 0x0000000c0c087228 */ /* 0x000fc60000000000 */
[----:B------:R-:W-:Y:S01]  /*1ab0*/  DADD R22, -R18, UR12 ;  /* 0x0000000c12167e29 */ /* 0x000fe20008000100 */
[----:B------:R-:W-:Y:S01]  /*1ac0*/  UMOV UR12, 0xb9e7b0 ;  /* 0x00b9e7b0000c7882 */ /* 0x000fe20000000000 */
[----:B------:R-:W-:-:S03]  /*1ad0*/  UMOV UR13, 0x3c46a4cb ;  /* 0x3c46a4cb000d7882 */ /* 0x000fc60000000000 */
[----:B------:R-:W-:Y:S02]  /*1ae0*/  VIADD R25, R11, 0x100000 ;  /* 0x001000000b197836 */ /* 0x000fe40000000000 */
[----:B------:R-:W-:Y:S01]  /*1af0*/  IMAD.MOV.U32 R24, RZ, RZ, R10 ;  /* 0x000000ffff187224 */ /* 0x000fe200078e000a */
[----:B------:R-:W-:Y:S02]  /*1b00*/  DFMA R20, R26, R20, R22 ;  /* 0x000000141a14722b */ /* 0x000fe40000000016 */
[C---:B------:R-:W-:Y:S02]  /*1b10*/  DFMA R22, R12.reuse, R12, -R8 ;  /* 0x0000000c0c16722b */ /* 0x040fe40000000808 */
[----:B------:R-:W-:-:S06]  /*1b20*/  DMUL R26, R12, R8 ;  /* 0x000000080c1a7228 */ /* 0x000fcc0000000000 */
[----:B------:R-:W-:Y:S02]  /*1b30*/  DFMA R22, R12, R24, R22 ;  /* 0x000000180c16722b */ /* 0x000fe40000000016 */
[----:B------:R-:W-:Y:S01]  /*1b40*/  DADD R24, R20, -UR12 ;  /* 0x8000000c14187e29 */ /* 0x000fe20008000000 */
[----:B------:R-:W-:Y:S01]  /*1b50*/  UMOV UR12, 0x80000000 ;  /* 0x80000000000c7882 */ /* 0x000fe20000000000 */
[----:B------:R-:W-:Y:S01]  /*1b60*/  DFMA R20, R12, R8, -R26 ;  /* 0x000000080c14722b */ /* 0x000fe2000000081a */
[----:B------:R-:W-:-:S07]  /*1b70*/  UMOV UR13, 0x43300000 ;  /* 0x43300000000d7882 */ /* 0x000fce0000000000 */
[----:B------:R-:W-:Y:S02]  /*1b80*/  DFMA R20, R10, R8, R20 ;  /* 0x000000080a14722b */ /* 0x000fe40000000014 */
[----:B------:R-:W-:-:S06]  /*1b90*/  DADD R8, R18, R24 ;  /* 0x0000000012087229 */ /* 0x000fcc0000000018 */
[----:B------:R-:W-:Y:S02]  /*1ba0*/  DFMA R20, R12, R22, R20 ;  /* 0x000000160c14722b */ /* 0x000fe40000000014 */
[----:B------:R-:W-:Y:S02]  /*1bb0*/  DADD R22, R18, -R8 ;  /* 0x0000000012167229 */ /* 0x000fe40000000808 */
[----:B------:R-:W-:-:S06]  /*1bc0*/  DMUL R18, R8, R26 ;  /* 0x0000001a08127228 */ /* 0x000fcc0000000000 */
[----:B------:R-:W-:Y:S02]  /*1bd0*/  DADD R24, R24, R22 ;  /* 0x0000000018187229 */ /* 0x000fe40000000016 */
[----:B------:R-:W-:-:S08]  /*1be0*/  DFMA R22, R8, R26, -R18 ;  /* 0x0000001a0816722b */ /* 0x000fd00000000812 */
[----:B------:R-:W-:-:S08]  /*1bf0*/  DFMA R20, R8, R20, R22 ;  /* 0x000000140814722b */ /* 0x000fd00000000016 */
[----:B------:R-:W-:-:S08]  /*1c00*/  DFMA R24, R24, R26, R20 ;  /* 0x0000001a1818722b */ /* 0x000fd00000000014 */
[----:B------:R-:W-:-:S08]  /*1c10*/  DADD R20, R18, R24 ;  /* 0x0000000012147229 */ /* 0x000fd00000000018 */
[--C-:B------:R-:W-:Y:S02]  /*1c20*/  DADD R8, R12, R20.reuse ;  /* 0x000000000c087229 */ /* 0x100fe40000000014 */
[----:B------:R-:W-:-:S06]  /*1c30*/  DADD R18, R18, -R20 ;  /* 0x0000000012127229 */ /* 0x000fcc0000000814 */
[----:B------:R-:W-:Y:S02]  /*1c40*/  DADD R12, R12, -R8 ;  /* 0x000000000c0c7229 */ /* 0x000fe40000000808 */
[----:B------:R-:W-:-:S06]  /*1c50*/  DADD R18, R24, R18 ;  /* 0x0000000018127229 */ /* 0x000fcc0000000012 */
[----:B------:R-:W-:-:S08]  /*1c60*/  DADD R12, R20, R12 ;  /* 0x00000000140c7229 */ /* 0x000fd0000000000c */
[----:B------:R-:W-:Y:S01]  /*1c70*/  DADD R12, R18, R12 ;  /* 0x00000000120c7229 */ /* 0x000fe2000000000c */
[C---:B------:R-:W-:Y:S02]  /*1c80*/  VIADD R18, R7.reuse, 0xfffffc01 ;  /* 0xfffffc0107127836 */ /* 0x040fe40000000000 */
[----:B------:R-:W-:-:S05]  /*1c90*/  @P1 VIADD R18, R7, 0xfffffc02 ;  /* 0xfffffc0207121836 */ /* 0x000fca0000000000 */
[----:B------:R-:W-:Y:S01]  /*1ca0*/  DADD R20, R10, R12 ;  /* 0x000000000a147229 */ /* 0x000fe2000000000c */
[----:B------:R-:W-:Y:S01]  /*1cb0*/  HFMA2 R13, -RZ, RZ, 3.59375, 0 ;  /* 0x43300000ff0d7431 */ /* 0x000fe200000001ff */
[----:B------:R-:W-:-:S06]  /*1cc0*/  LOP3.LUT R12, R18, 0x80000000, RZ, 0x3c, !PT ;  /* 0x80000000120c7812 */ /* 0x000fcc00078e3cff */
[----:B------:R-:W-:Y:S02]  /*1cd0*/  DADD R18, R8, R20 ;  /* 0x0000000008127229 */ /* 0x000fe40000000014 */
[----:B------:R-:W-:Y:S01]  /*1ce0*/  DADD R12, R12, -UR12 ;  /* 0x8000000c0c0c7e29 */ /* 0x000fe20008000000 */
[----:B------:R-:W-:Y:S01]  /*1cf0*/  UMOV UR12, 0xfefa39ef ;  /* 0xfefa39ef000c7882 */ /* 0x000fe20000000000 */
[----:B------:R-:W-:-:S04]  /*1d00*/  UMOV UR13, 0x3fe62e42 ;  /* 0x3fe62e42000d7882 */ /* 0x000fc80000000000 */
[--C-:B------:R-:W-:Y:S02]  /*1d10*/  DADD R8, R8, -R18.reuse ;  /* 0x0000000008087229 */ /* 0x100fe40000000812 */
[----:B------:R-:W-:-:S06]  /*1d20*/  DFMA R10, R12, UR12, R18 ;  /* 0x0000000c0c0a7c2b */ /* 0x000fcc0008000012 */
[----:B------:R-:W-:Y:S02]  /*1d30*/  DADD R8, R20, R8 ;  /* 0x0000000014087229 */ /* 0x000fe40000000008 */
[----:B------:R-:W-:-:S08]  /*1d40*/  DFMA R22, R12, -UR12, R10 ;  /* 0x8000000c0c167c2b */ /* 0x000fd0000800000a */
[----:B------:R-:W-:-:S08]  /*1d50*/  DADD R22, -R18, R22 ;  /* 0x0000000012167229 */ /* 0x000fd00000000116 */
[----:B------:R-:W-:-:S08]  /*1d60*/  DADD R8, R8, -R22 ;  /* 0x0000000008087229 */ /* 0x000fd00000000816 */
[----:B------:R-:W-:-:S08]  /*1d70*/  DFMA R8, R12, UR14, R8 ;  /* 0x0000000e0c087c2b */ /* 0x000fd00008000008 */
[----:B------:R-:W-:-:S08]  /*1d80*/  DADD R18, R10, R8 ;  /* 0x000000000a127229 */ /* 0x000fd00000000008 */
[----:B------:R-:W-:Y:S02]  /*1d90*/  DADD R10, R10, -R18 ;  /* 0x000000000a0a7229 */ /* 0x000fe40000000812 */
[----:B------:R-:W-:-:S06]  /*1da0*/  DMUL R12, R18, 2 ;  /* 0x40000000120c7828 */ /* 0x000fcc0000000000 */
[----:B------:R-:W-:Y:S02]  /*1db0*/  DADD R10, R8, R10 ;  /* 0x00000000080a7229 */ /* 0x000fe4000000000a */
[----:B------:R-:W-:Y:S01]  /*1dc0*/  DFMA R20, R18, 2, -R12 ;  /* 0x400000001214782b */ /* 0x000fe2000000080c */
[----:B------:R-:W-:Y:S02]  /*1dd0*/  IMAD.MOV.U32 R8, RZ, RZ, 0x652b82fe ;  /* 0x652b82feff087424 */ /* 0x000fe400078e00ff */
[----:B------:R-:W-:-:S05]  /*1de0*/  IMAD.MOV.U32 R9, RZ, RZ, 0x3ff71547 ;  /* 0x3ff71547ff097424 */ /* 0x000fca00078e00ff */
[----:B------:R-:W-:-:S08]  /*1df0*/  DFMA R20, R10, 2, R20 ;  /* 0x400000000a14782b */ /* 0x000fd00000000014 */
[----:B------:R-:W-:-:S08]  /*1e00*/  DADD R10, R12, R20 ;  /* 0x000000000c0a7229 */ /* 0x000fd00000000014 */
[----:B------:R-:W-:Y:S02]  /*1e10*/  DFMA R8, R10, R8, 6.75539944105574400000e+15 ;  /* 0x433800000a08742b */ /* 0x000fe40000000008 */
[----:B------:R-:W-:Y:S01]  /*1e20*/  FSETP.GEU.AND P0, PT, |R11|, 4.1917929649353027344, PT ;  /* 0x4086232b0b00780b */ /* 0x000fe20003f0e200 */
[----:B------:R-:W-:-:S05]  /*1e30*/  DADD R12, R12, -R10 ;  /* 0x000000000c0c7229 */ /* 0x000fca000000080a */
[----:B------:R-:W-:-:S03]  /*1e40*/  DADD R18, R8, -6.75539944105574400000e+15 ;  /* 0xc338000008127429 */ /* 0x000fc60000000000 */
[----:B------:R-:W-:-:S05]  /*1e50*/  DADD R20, R20, R12 ;  /* 0x0000000014147229 */ /* 0x000fca000000000c */
[----:B------:R-:W-:Y:S01]  /*1e60*/  DFMA R22, R18, -UR12, R10 ;  /* 0x8000000c12167c2b */ /* 0x000fe2000800000a */
[----:B------:R-:W-:Y:S01]  /*1e70*/  UMOV UR12, 0x3b39803f ;  /* 0x3b39803f000c7882 */ /* 0x000fe20000000000 */
[----:B------:R-:W-:-:S06]  /*1e80*/  UMOV UR13, 0x3c7abc9e ;  /* 0x3c7abc9e000d7882 */ /* 0x000fcc0000000000 */
[----:B------:R-:W-:Y:S01]  /*1e90*/  DFMA R18, R18, -UR12, R22 ;  /* 0x8000000c12127c2b */ /* 0x000fe20008000016 */
[----:B------:R-:W-:Y:S01]  /*1ea0*/  UMOV UR12, 0x69ce2bdf ;  /* 0x69ce2bdf000c7882 */ /* 0x000fe20000000000 */
[----:B------:R-:W-:Y:S01]  /*1eb0*/  IMAD.MOV.U32 R22, RZ, RZ, -0x35dec16 ;  /* 0xfca213eaff167424 */ /* 0x000fe200078e00ff */
[----:B------:R-:W-:Y:S01]  /*1ec0*/  UMOV UR13, 0x3e5ade15 ;  /* 0x3e5ade15000d7882 */ /* 0x000fe20000000000 */
[----:B------:R-:W-:-:S06]  /*1ed0*/  IMAD.MOV.U32 R23, RZ, RZ, 0x3e928af3 ;  /* 0x3e928af3ff177424 */ /* 0x000fcc00078e00ff */
        /* <DEDUP_REMOVED lines=24> */
[----:B------:R-:W-:-:S08]  /*2060*/  DFMA R22, R18, R22, UR12 ;  /* 0x0000000c12167e2b */ /* 0x000fd00008000016 */
[----:B------:R-:W-:-:S08]  /*2070*/  DFMA R22, R18, R22, 1 ;  /* 0x3ff000001216742b */ /* 0x000fd00000000016 */
[----:B------:R-:W-:-:S10]  /*2080*/  DFMA R18, R18, R22, 1 ;  /* 0x3ff000001212742b */ /* 0x000fd40000000016 */
[----:B------:R-:W-:Y:S01]  /*2090*/  IMAD R13, R8, 0x100000, R19 ;  /* 0x00100000080d7824 */ /* 0x000fe200078e0213 */
[----:B------:R-:W-:Y:S01]  /*20a0*/  MOV R12, R18 ;  /* 0x00000012000c7202 */ /* 0x000fe20000000f00 */
[----:B------:R-:W-:Y:S06]  /*20b0*/  @!P0 BRA `(.L_x_58) ;  /* 0x0000000000308947 */ /* 0x000fec0003800000 */
[----:B------:R-:W-:Y:S01]  /*20c0*/  FSETP.GEU.AND P1, PT, |R11|, 4.2275390625, PT ;  /* 0x408748000b00780b */ /* 0x000fe20003f2e200 */
[C---:B------:R-:W-:Y:S02]  /*20d0*/  DADD R12, R10.reuse, +INF ;  /* 0x7ff000000a0c7429 */ /* 0x040fe40000000000 */
[----:B------:R-:W-:-:S08]  /*20e0*/  DSETP.GEU.AND P0, PT, R10, RZ, PT ;  /* 0x000000ff0a00722a */ /* 0x000fd00003f0e000 */
[----:B------:R-:W-:Y:S02]  /*20f0*/  FSEL R12, R12, RZ, P0 ;  /* 0x000000ff0c0c7208 */ /* 0x000fe40000000000 */
[----:B------:R-:W-:Y:S02]  /*2100*/  @!P1 LEA.HI R7, R8, R8, RZ, 0x1 ;  /* 0x0000000808079211 */ /* 0x000fe400078f08ff */
[----:B------:R-:W-:Y:S02]  /*2110*/  FSEL R13, R13, RZ, P0 ;  /* 0x000000ff0d0d7208 */ /* 0x000fe40000000000 */
[----:B------:R-:W-:-:S05]  /*2120*/  @!P1 SHF.R.S32.HI R7, RZ, 0x1, R7 ;  /* 0x00000001ff079819 */ /* 0x000fca0000011407 */
[----:B------:R-:W-:Y:S02]  /*2130*/  @!P1 IMAD.IADD R8, R8, 0x1, -R7 ;  /* 0x0000000108089824 */ /* 0x000fe400078e0a07 */
[----:B------:R-:W-:-:S03]  /*2140*/  @!P1 IMAD R19, R7, 0x100000, R19 ;  /* 0x0010000007139824 */ /* 0x000fc600078e0213 */
[----:B------:R-:W-:Y:S01]  /*2150*/  @!P1 LEA R9, R8, 0x3ff00000, 0x14 ;  /* 0x3ff0000008099811 */ /* 0x000fe200078ea0ff */
[----:B------:R-:W-:-:S06]  /*2160*/  @!P1 IMAD.MOV.U32 R8, RZ, RZ, RZ ;  /* 0x000000ffff089224 */ /* 0x000fcc00078e00ff */
[----:B------:R-:W-:-:S11]  /*2170*/  @!P1 DMUL R12, R18, R8 ;  /* 0x00000008120c9228 */ /* 0x000fd60000000000 */
.L_x_58:
[----:B------:R-:W-:Y:S01]  /*2180*/  DFMA R20, R20, R12, R12 ;  /* 0x0000000c1414722b */ /* 0x000fe2000000000c */
[----:B------:R-:W-:Y:S01]  /*2190*/  IMAD.MOV.U32 R7, RZ, RZ, 0x0 ;  /* 0x00000000ff077424 */ /* 0x000fe200078e00ff */
[----:B------:R-:W-:-:S08]  /*21a0*/  DSETP.NEU.AND P0, PT, |R12|, +INF , PT ;  /* 0x7ff000000c00742a */ /* 0x000fd00003f0d200 */
[----:B------:R-:W-:Y:S02]  /*21b0*/  FSEL R10, R12, R20, !P0 ;  /* 0x000000140c0a7208 */ /* 0x000fe40004000000 */
[----:B------:R-:W-:Y:S01]  /*21c0*/  FSEL R11, R13, R21, !P0 ;  /* 0x000000150d0b7208 */ /* 0x000fe20004000000 */
[----:B------:R-:W-:Y:S06]  /*21d0*/  RET.REL.NODEC R6 `(_Z9compute_bPfS_S_dddd) ;  /* 0xffffffdc06887950 */ /* 0x000fec0003c3ffff */
.L_x_59:
        /* <DEDUP_REMOVED lines=10> */
.L_x_64:


//--------------------- .nv.shared.reserved.0     --------------------------
	.section	.nv.shared.reserved.0,"aw",@nobits
	.weak		__nv_reservedSMEM_offset_0_alias
	.size		__nv_reservedSMEM_offset_0_alias, 0, 64
	.other		__nv_reservedSMEM_offset_0_alias,@"STO_CUDA_RESERVED_SHARED STV_DEFAULT"
__nv_reservedSMEM_offset_0_alias:
	.zero		0
	.zero		64


//--------------------- .nv.constant0._Z15update_velocityPfS_S_S_S_ddddd --------------------------
	.section	.nv.constant0._Z15update_velocityPfS_S_S_S_ddddd,"a",@progbits
	.sectionflags	@""
	.align	4
.nv.constant0._Z15update_velocityPfS_S_S_S_ddddd:
	.zero		976


//--------------------- .nv.constant0._Z16pressure_poissonPfS_S_dd --------------------------
	.section	.nv.constant0._Z16pressure_poissonPfS_S_dd,"a",@progbits
	.sectionflags	@""
	.align	4
.nv.constant0._Z16pressure_poissonPfS_S_dd:
	.zero		936


//--------------------- .nv.constant0._Z9compute_bPfS_S_dddd --------------------------
	.section	.nv.constant0._Z9compute_bPfS_S_dddd,"a",@progbits
	.sectionflags	@""
	.align	4
.nv.constant0._Z9compute_bPfS_S_dddd:
	.zero		952


//--------------------- SYMBOLS --------------------------

	.type		.nv.reservedSmem.offset0,@object
	.size		.nv.reservedSmem.offset0,0x4
